	.target	sm_100a

	.elftype	@"ET_EXEC"


//--------------------- .note.nv.tkinfo           --------------------------
	.section	.note.nv.tkinfo,"",@"SHT_NOTE"
	.sectionflags	@"SHF_NOTE_NV_TKINFO"
	.tkinfo
        /*0018*/ 	.word	0x00000002
        /*0030*/ 	.string	""
        /*0030*/ 	.string	"ptxas"
        /*0030*/ 	.string	"Cuda compilation tools, release 13.0, V13.0.88"
        /*0030*/ 	.string	"Build cuda_13.0.r13.0/compiler.36424714_0"
        /*0030*/ 	.string	"-arch sm_100a -m 64 "



//--------------------- .note.nv.cuinfo           --------------------------
	.section	.note.nv.cuinfo,"",@"SHT_NOTE"
	.sectionflags	@"SHF_NOTE_NV_CUINFO"
        /*0018*/ 	.short	0x0002
        /*001a*/ 	.short	0x0064
        /*001c*/ 	.short	0x0082
	.zero		2


//--------------------- .nv.info                  --------------------------
	.section	.nv.info,"",@"SHT_CUDA_INFO"
	.align	4


	//----- nvinfo : EIATTR_REGCOUNT
	.align		4
        /*0000*/ 	.byte	0x04, 0x2f
        /*0002*/ 	.short	(.L_20 - .L_19)
	.align		4
.L_19:
        /*0004*/ 	.word	index@(_ZN7cutlass13device_kernelINS_4gemm6kernel13GemmUniversalIN4cute5tupleIJiiiiEEENS1_10collective13CollectiveMmaINS1_35MainloopSm100TmaUmmaWarpSpecializedILi10ELi2ELi4ENS5_IJNS4_1CILi4EEENSA_ILi2EEENSA_ILi1EEEEEEEENS5_IJNSA_ILi64EEENSA_ILi256EEESG_EEEaNS5_IJlSD_lEEEaSJ_NS4_8TiledMMAINS4_8MMA_AtomIJNS4_15SM100_MMA_S8_SSIaaiLi64ELi256ELNS4_4UMMA5MajorE0ELSO_0ELNSN_8SaturateE0EEEEEENS4_6LayoutINS5_IJSD_SD_SD_EEENS5_IJNSA_ILi0EEESU_SU_EEEEENS5_IJNS4_10UnderscoreESX_SX_EEEEENS4_23SM90_TMA_LOAD_MULTICASTENS4_14ComposedLayoutINS4_7SwizzleILi2ELi4ELi3EEENS4_18smem_ptr_flag_bitsILi8EEENSS_INS5_IJNSA_ILi8EEESG_EEENS5_IJSG_SD_EEEEEEEvNS4_8identityES10_S1A_vS1B_EENS_8epilogue10collective18CollectiveEpilogueINS1D_23Sm100TmaWarpSpecializedILi4ELi2ELi32ELb0ELb0EEEJSI_NS5_IJNSS_ISG_SD_EES1I_EEEaSJ_aSJ_NS1D_6fusion15FusionCallbacksIS1H_NS1K_17LinearCombinationIaiaiLNS_15FloatRoundStyleE2EEESI_S1J_JEEENS4_5SM1004TMEM4LOAD26SM100_TMEM_LOAD_16dp32b32xENS4_13SM90_TMA_LOADES1A_NS4_39AutoVectorizingCopyWithAssumedAlignmentILi128EEENS4_14SM90_TMA_STOREES1A_S1W_S1W_EEEvvEEEEvNT_6ParamsE)
        /*0008*/ 	.word	0x0000005c


	//----- nvinfo : EIATTR_FRAME_SIZE
	.align		4
.L_20:
        /*000c*/ 	.byte	0x04, 0x11
        /*000e*/ 	.short	(.L_22 - .L_21)
	.align		4
.L_21:
        /*0010*/ 	.word	index@($__internal_2_$__cuda_sm10x_tcgen05_guardrail_trap_unallocated_columns_being_dealloced)
        /*0014*/ 	.word	0x00000000


	//----- nvinfo : EIATTR_FRAME_SIZE
	.align		4
.L_22:
        /*0018*/ 	.byte	0x04, 0x11
        /*001a*/ 	.short	(.L_24 - .L_23)
	.align		4
.L_23:
        /*001c*/ 	.word	index@($__internal_1_$__cuda_sm10x_tcgen05_guardrail_trap_phase_invalid_during_alloc)
        /*0020*/ 	.word	0x00000000


	//----- nvinfo : EIATTR_FRAME_SIZE
	.align		4
.L_24:
        /*0024*/ 	.byte	0x04, 0x11
        /*0026*/ 	.short	(.L_26 - .L_25)
	.align		4
.L_25:
        /*0028*/ 	.word	index@($__internal_0_$__cuda_sm10x_tcgen05_guardrail_trap_col_being_dealloced_not_returned_by_alloc)
        /*002c*/ 	.word	0x00000000


	//----- nvinfo : EIATTR_FRAME_SIZE
	.align		4
.L_26:
        /*0030*/ 	.byte	0x04, 0x11
        /*0032*/ 	.short	(.L_28 - .L_27)
	.align		4
.L_27:
        /*0034*/ 	.word	index@(_ZN7cutlass13device_kernelINS_4gemm6kernel13GemmUniversalIN4cute5tupleIJiiiiEEENS1_10collective13CollectiveMmaINS1_35MainloopSm100TmaUmmaWarpSpecializedILi10ELi2ELi4ENS5_IJNS4_1CILi4EEENSA_ILi2EEENSA_ILi1EEEEEEEENS5_IJNSA_ILi64EEENSA_ILi256EEESG_EEEaNS5_IJlSD_lEEEaSJ_NS4_8TiledMMAINS4_8MMA_AtomIJNS4_15SM100_MMA_S8_SSIaaiLi64ELi256ELNS4_4UMMA5MajorE0ELSO_0ELNSN_8SaturateE0EEEEEENS4_6LayoutINS5_IJSD_SD_SD_EEENS5_IJNSA_ILi0EEESU_SU_EEEEENS5_IJNS4_10UnderscoreESX_SX_EEEEENS4_23SM90_TMA_LOAD_MULTICASTENS4_14ComposedLayoutINS4_7SwizzleILi2ELi4ELi3EEENS4_18smem_ptr_flag_bitsILi8EEENSS_INS5_IJNSA_ILi8EEESG_EEENS5_IJSG_SD_EEEEEEEvNS4_8identityES10_S1A_vS1B_EENS_8epilogue10collective18CollectiveEpilogueINS1D_23Sm100TmaWarpSpecializedILi4ELi2ELi32ELb0ELb0EEEJSI_NS5_IJNSS_ISG_SD_EES1I_EEEaSJ_aSJ_NS1D_6fusion15FusionCallbacksIS1H_NS1K_17LinearCombinationIaiaiLNS_15FloatRoundStyleE2EEESI_S1J_JEEENS4_5SM1004TMEM4LOAD26SM100_TMEM_LOAD_16dp32b32xENS4_13SM90_TMA_LOADES1A_NS4_39AutoVectorizingCopyWithAssumedAlignmentILi128EEENS4_14SM90_TMA_STOREES1A_S1W_S1W_EEEvvEEEEvNT_6ParamsE)
        /*0038*/ 	.word	0x00000000


	//----- nvinfo : EIATTR_MIN_STACK_SIZE
	.align		4
.L_28:
        /*003c*/ 	.byte	0x04, 0x12
        /*003e*/ 	.short	(.L_30 - .L_29)
	.align		4
.L_29:
        /*0040*/ 	.word	index@(_ZN7cutlass13device_kernelINS_4gemm6kernel13GemmUniversalIN4cute5tupleIJiiiiEEENS1_10collective13CollectiveMmaINS1_35MainloopSm100TmaUmmaWarpSpecializedILi10ELi2ELi4ENS5_IJNS4_1CILi4EEENSA_ILi2EEENSA_ILi1EEEEEEEENS5_IJNSA_ILi64EEENSA_ILi256EEESG_EEEaNS5_IJlSD_lEEEaSJ_NS4_8TiledMMAINS4_8MMA_AtomIJNS4_15SM100_MMA_S8_SSIaaiLi64ELi256ELNS4_4UMMA5MajorE0ELSO_0ELNSN_8SaturateE0EEEEEENS4_6LayoutINS5_IJSD_SD_SD_EEENS5_IJNSA_ILi0EEESU_SU_EEEEENS5_IJNS4_10UnderscoreESX_SX_EEEEENS4_23SM90_TMA_LOAD_MULTICASTENS4_14ComposedLayoutINS4_7SwizzleILi2ELi4ELi3EEENS4_18smem_ptr_flag_bitsILi8EEENSS_INS5_IJNSA_ILi8EEESG_EEENS5_IJSG_SD_EEEEEEEvNS4_8identityES10_S1A_vS1B_EENS_8epilogue10collective18CollectiveEpilogueINS1D_23Sm100TmaWarpSpecializedILi4ELi2ELi32ELb0ELb0EEEJSI_NS5_IJNSS_ISG_SD_EES1I_EEEaSJ_aSJ_NS1D_6fusion15FusionCallbacksIS1H_NS1K_17LinearCombinationIaiaiLNS_15FloatRoundStyleE2EEESI_S1J_JEEENS4_5SM1004TMEM4LOAD26SM100_TMEM_LOAD_16dp32b32xENS4_13SM90_TMA_LOADES1A_NS4_39AutoVectorizingCopyWithAssumedAlignmentILi128EEENS4_14SM90_TMA_STOREES1A_S1W_S1W_EEEvvEEEEvNT_6ParamsE)
        /*0044*/ 	.word	0x00000000
.L_30:


//--------------------- .nv.compat                --------------------------
	.section	.nv.compat,"",@"SHT_CUDA_COMPAT_INFO"
	.align	4
        /*0000*/ 	.byte	0x02, 0x09, 0x01, 0x00, 0x02, 0x02, 0x03, 0x00, 0x02, 0x05, 0x06, 0x00, 0x03, 0x07, 0x01, 0x01
        /*0010*/ 	.byte	0x02, 0x03, 0x01, 0x00, 0x02, 0x06, 0x01, 0x00, 0x04, 0x0b, 0x08, 0x00, 0x01, 0x00, 0x00, 0x00
        /*0020*/ 	.byte	0x00, 0x00, 0x00, 0x00


//--------------------- .nv.info._ZN7cutlass13device_kernelINS_4gemm6kernel13GemmUniversalIN4cute5tupleIJiiiiEEENS1_10collective13CollectiveMmaINS1_35MainloopSm100TmaUmmaWarpSpecializedILi10ELi2ELi4ENS5_IJNS4_1CILi4EEENSA_ILi2EEENSA_ILi1EEEEEEEENS5_IJNSA_ILi64EEENSA_ILi256EEESG_EEEaNS5_IJlSD_lEEEaSJ_NS4_8TiledMMAINS4_8MMA_AtomIJNS4_15SM100_MMA_S8_SSIaaiLi64ELi256ELNS4_4UMMA5MajorE0ELSO_0ELNSN_8SaturateE0EEEEEENS4_6LayoutINS5_IJSD_SD_SD_EEENS5_IJNSA_ILi0EEESU_SU_EEEEENS5_IJNS4_10UnderscoreESX_SX_EEEEENS4_23SM90_TMA_LOAD_MULTICASTENS4_14ComposedLayoutINS4_7SwizzleILi2ELi4ELi3EEENS4_18smem_ptr_flag_bitsILi8EEENSS_INS5_IJNSA_ILi8EEESG_EEENS5_IJSG_SD_EEEEEEEvNS4_8identityES10_S1A_vS1B_EENS_8epilogue10collective18CollectiveEpilogueINS1D_23Sm100TmaWarpSpecializedILi4ELi2ELi32ELb0ELb0EEEJSI_NS5_IJNSS_ISG_SD_EES1I_EEEaSJ_aSJ_NS1D_6fusion15FusionCallbacksIS1H_NS1K_17LinearCombinationIaiaiLNS_15FloatRoundStyleE2EEESI_S1J_JEEENS4_5SM1004TMEM4LOAD26SM100_TMEM_LOAD_16dp32b32xENS4_13SM90_TMA_LOADES1A_NS4_39AutoVectorizingCopyWithAssumedAlignmentILi128EEENS4_14SM90_TMA_STOREES1A_S1W_S1W_EEEvvEEEEvNT_6ParamsE --------------------------
	.section	.nv.info._ZN7cutlass13device_kernelINS_4gemm6kernel13GemmUniversalIN4cute5tupleIJiiiiEEENS1_10collective13CollectiveMmaINS1_35MainloopSm100TmaUmmaWarpSpecializedILi10ELi2ELi4ENS5_IJNS4_1CILi4EEENSA_ILi2EEENSA_ILi1EEEEEEEENS5_IJNSA_ILi64EEENSA_ILi256EEESG_EEEaNS5_IJlSD_lEEEaSJ_NS4_8TiledMMAINS4_8MMA_AtomIJNS4_15SM100_MMA_S8_SSIaaiLi64ELi256ELNS4_4UMMA5MajorE0ELSO_0ELNSN_8SaturateE0EEEEEENS4_6LayoutINS5_IJSD_SD_SD_EEENS5_IJNSA_ILi0EEESU_SU_EEEEENS5_IJNS4_10UnderscoreESX_SX_EEEEENS4_23SM90_TMA_LOAD_MULTICASTENS4_14ComposedLayoutINS4_7SwizzleILi2ELi4ELi3EEENS4_18smem_ptr_flag_bitsILi8EEENSS_INS5_IJNSA_ILi8EEESG_EEENS5_IJSG_SD_EEEEEEEvNS4_8identityES10_S1A_vS1B_EENS_8epilogue10collective18CollectiveEpilogueINS1D_23Sm100TmaWarpSpecializedILi4ELi2ELi32ELb0ELb0EEEJSI_NS5_IJNSS_ISG_SD_EES1I_EEEaSJ_aSJ_NS1D_6fusion15FusionCallbacksIS1H_NS1K_17LinearCombinationIaiaiLNS_15FloatRoundStyleE2EEESI_S1J_JEEENS4_5SM1004TMEM4LOAD26SM100_TMEM_LOAD_16dp32b32xENS4_13SM90_TMA_LOADES1A_NS4_39AutoVectorizingCopyWithAssumedAlignmentILi128EEENS4_14SM90_TMA_STOREES1A_S1W_S1W_EEEvvEEEEvNT_6ParamsE,"",@"SHT_CUDA_INFO"
	.sectionflags	@""
	.align	4


	//----- nvinfo : EIATTR_CUDA_API_VERSION
	.align		4
        /*0000*/ 	.byte	0x04, 0x37
        /*0002*/ 	.short	(.L_32 - .L_31)
.L_31:
        /*0004*/ 	.word	0x00000082


	//----- nvinfo : EIATTR_KPARAM_INFO
	.align		4
.L_32:
        /*0008*/ 	.byte	0x04, 0x17
        /*000a*/ 	.short	(.L_34 - .L_33)
.L_33:
        /*000c*/ 	.word	0x00000000
        /*0010*/ 	.short	0x0000
        /*0012*/ 	.short	0x0000
        /*0014*/ 	.byte	0x00, 0xf0, 0x01, 0x20


	//----- nvinfo : EIATTR_AT_ENTRY_FRAGMENTS
	.align		4
.L_34:
        /*0018*/ 	.byte	0x04, 0x4f
        /*001a*/ 	.short	(.L_36 - .L_35)


	//   ....[0]....
.L_35:
        /*001c*/ 	.word	0x00000006


	//----- nvinfo : EIATTR_RESERVED_SMEM_USED
	.align		4
.L_36:
        /*0020*/ 	.byte	0x01, 0x41
	.zero		2


	//----- nvinfo : EIATTR_SPARSE_MMA_MASK
	.align		4
        /*0024*/ 	.byte	0x03, 0x50
        /*0026*/ 	.short	0x0000


	//----- nvinfo : EIATTR_TCGEN05_1CTA_USED
	.align		4
        /*0028*/ 	.byte	0x01, 0x51
	.zero		2


	//----- nvinfo : EIATTR_MAXREG_COUNT
	.align		4
        /*002c*/ 	.byte	0x03, 0x1b
        /*002e*/ 	.short	0x00ff


	//----- nvinfo : EIATTR_NUM_BARRIERS
	.align		4
        /*0030*/ 	.byte	0x02, 0x4c
        /*0032*/ 	.byte	0x07
	.zero		1


	//----- nvinfo : EIATTR_EXTERNS
	.align		4
        /*0034*/ 	.byte	0x04, 0x0f
        /*0036*/ 	.short	(.L_38 - .L_37)


	//   ....[0]....
	.align		4
.L_37:
        /*0038*/ 	.word	index@(__assertfail)


	//----- nvinfo : EIATTR_MERCURY_ISA_VERSION
	.align		4
.L_38:
        /*003c*/ 	.byte	0x03, 0x5f
        /*003e*/ 	.short	0x0101


	//----- nvinfo : EIATTR_INT_WARP_WIDE_INSTR_OFFSETS
	.align		4
        /*0040*/ 	.byte	0x04, 0x31
        /*0042*/ 	.short	(.L_40 - .L_39)


	//   ....[0]....
.L_39:
        /*0044*/ 	.word	0x000042a0


	//   ....[1]....
        /*0048*/ 	.word	0x000042d0


	//   ....[2]....
        /*004c*/ 	.word	0x000042f0


	//   ....[3]....
        /*0050*/ 	.word	0x00004e30


	//   ....[4]....
        /*0054*/ 	.word	0x00004ea0


	//   ....[5]....
        /*0058*/ 	.word	0x00004f80


	//   ....[6]....
        /*005c*/ 	.word	0x00005000


	//   ....[7]....
        /*0060*/ 	.word	0x00005100


	//   ....[8]....
        /*0064*/ 	.word	0x00005180


	//   ....[9]....
        /*0068*/ 	.word	0x00005270


	//   ....[10]....
        /*006c*/ 	.word	0x00005320


	//----- nvinfo : EIATTR_COOP_GROUP_MASK_REGIDS
	.align		4
.L_40:
        /*0070*/ 	.byte	0x04, 0x29
        /*0072*/ 	.short	(.L_42 - .L_41)


	//   ....[0]....
.L_41:
        /*0074*/ 	.word	0xffffffff


	//   ....[1]....
        /*0078*/ 	.word	0xffffffff


	//   ....[2]....
        /*007c*/ 	.word	0xffffffff


	//   ....[3]....
        /*0080*/ 	.word	0xffffffff


	//   ....[4]....
        /*0084*/ 	.word	0xffffffff


	//   ....[5]....
        /*0088*/ 	.word	0xffffffff


	//   ....[6]....
        /*008c*/ 	.word	0xffffffff


	//   ....[7]....
        /*0090*/ 	.word	0xffffffff


	//   ....[8]....
        /*0094*/ 	.word	0xffffffff


	//   ....[9]....
        /*0098*/ 	.word	0xffffffff


	//   ....[10]....
        /*009c*/ 	.word	0xffffffff


	//   ....[11]....
        /*00a0*/ 	.word	0xffffffff


	//   ....[12]....
        /*00a4*/ 	.word	0xffffffff


	//   ....[13]....
        /*00a8*/ 	.word	0xffffffff


	//----- nvinfo : EIATTR_COOP_GROUP_INSTR_OFFSETS
	.align		4
.L_42:
        /*00ac*/ 	.byte	0x04, 0x28
        /*00ae*/ 	.short	(.L_44 - .L_43)


	//   ....[0]....
.L_43:
        /*00b0*/ 	.word	0x00000080


	//   ....[1]....
        /*00b4*/ 	.word	0x000004f0


	//   ....[2]....
        /*00b8*/ 	.word	0x00000790


	//   ....[3]....
        /*00bc*/ 	.word	0x00000930


	//   ....[4]....
        /*00c0*/ 	.word	0x00000a30


	//   ....[5]....
        /*00c4*/ 	.word	0x00000ba0


	//   ....[6]....
        /*00c8*/ 	.word	0x00000d40


	//   ....[7]....
        /*00cc*/ 	.word	0x00000ef0


	//   ....[8]....
        /*00d0*/ 	.word	0x00002350


	//   ....[9]....
        /*00d4*/ 	.word	0x00003570


	//   ....[10]....
        /*00d8*/ 	.word	0x00003780


	//   ....[11]....
        /*00dc*/ 	.word	0x000037b0


	//   ....[12]....
        /*00e0*/ 	.word	0x00004180


	//   ....[13]....
        /*00e4*/ 	.word	0x000043b0


	//----- nvinfo : EIATTR_VRC_CTA_INIT_COUNT
	.align		4
.L_44:
        /*00e8*/ 	.byte	0x02, 0x4a
        /*00ea*/ 	.byte	0x80
	.zero		1


	//----- nvinfo : EIATTR_SYSCALL_OFFSETS
	.align		4
        /*00ec*/ 	.byte	0x04, 0x46
        /*00ee*/ 	.short	(.L_46 - .L_45)


	//   ....[0]....
.L_45:
        /*00f0*/ 	.word	0x00005fb0


	//   ....[1]....
        /*00f4*/ 	.word	0x000060f0


	//   ....[2]....
        /*00f8*/ 	.word	0x00006920


	//   ....[3]....
        /*00fc*/ 	.word	0x000076c0


	//   ....[4]....
        /*0100*/ 	.word	0x00008410


	//   ....[5]....
        /*0104*/ 	.word	0x00009180


	//----- nvinfo : EIATTR_MBARRIER_INSTR_OFFSETS
	.align		4
.L_46:
        /*0108*/ 	.byte	0x04, 0x39
        /*010a*/ 	.short	(.L_48 - .L_47)


	//   ....[0]....
.L_47:
        /*010c*/ 	.word	0x00000630
        /*0110*/ 	.word	0x000000ff
        /*0114*/ 	.word	0x00000000
        /*0118*/ 	.short	0x0100
        /*011a*/ 	.byte	0x04
	.zero		1


	//   ....[1]....
        /*011c*/ 	.word	0x00000640
        /*0120*/ 	.word	0x000000ff
        /*0124*/ 	.word	0x00000050
        /*0128*/ 	.short	0x0100
        /*012a*/ 	.byte	0x04
	.zero		1


	//   ....[2]....
        /*012c*/ 	.word	0x00000650
        /*0130*/ 	.word	0x000000ff
        /*0134*/ 	.word	0x00000008
        /*0138*/ 	.short	0x0100
        /*013a*/ 	.byte	0x04
	.zero		1


	//   ....[3]....
        /*013c*/ 	.word	0x00000660
        /*0140*/ 	.word	0x000000ff
        /*0144*/ 	.word	0x00000058
        /*0148*/ 	.short	0x0100
        /*014a*/ 	.byte	0x04
	.zero		1


	//   ....[4]....
        /*014c*/ 	.word	0x00000670
        /*0150*/ 	.word	0x000000ff
        /*0154*/ 	.word	0x00000010
        /*0158*/ 	.short	0x0100
        /*015a*/ 	.byte	0x04
	.zero		1


	//   ....[5]....
        /*015c*/ 	.word	0x00000680
        /*0160*/ 	.word	0x000000ff
        /*0164*/ 	.word	0x00000060
        /*0168*/ 	.short	0x0100
        /*016a*/ 	.byte	0x04
	.zero		1


	//   ....[6]....
        /*016c*/ 	.word	0x00000690
        /*0170*/ 	.word	0x000000ff
        /*0174*/ 	.word	0x00000018
        /*0178*/ 	.short	0x0100
        /*017a*/ 	.byte	0x04
	.zero		1


	//   ....[7]....
        /*017c*/ 	.word	0x000006a0
        /*0180*/ 	.word	0x000000ff
        /*0184*/ 	.word	0x00000068
        /*0188*/ 	.short	0x0100
        /*018a*/ 	.byte	0x04
	.zero		1


	//   ....[8]....
        /*018c*/ 	.word	0x000006b0
        /*0190*/ 	.word	0x000000ff
        /*0194*/ 	.word	0x00000020
        /*0198*/ 	.short	0x0100
        /*019a*/ 	.byte	0x04
	.zero		1


	//   ....[9]....
        /*019c*/ 	.word	0x000006c0
        /*01a0*/ 	.word	0x000000ff
        /*01a4*/ 	.word	0x00000070
        /*01a8*/ 	.short	0x0100
        /*01aa*/ 	.byte	0x04
	.zero		1


	//   ....[10]....
        /*01ac*/ 	.word	0x000006d0
        /*01b0*/ 	.word	0x000000ff
        /*01b4*/ 	.word	0x00000028
        /*01b8*/ 	.short	0x0100
        /*01ba*/ 	.byte	0x04
	.zero		1


	//   ....[11]....
        /*01bc*/ 	.word	0x000006e0
        /*01c0*/ 	.word	0x000000ff
        /*01c4*/ 	.word	0x00000078
        /*01c8*/ 	.short	0x0100
        /*01ca*/ 	.byte	0x04
	.zero		1


	//   ....[12]....
        /*01cc*/ 	.word	0x000006f0
        /*01d0*/ 	.word	0x000000ff
        /*01d4*/ 	.word	0x00000030
        /*01d8*/ 	.short	0x0100
        /*01da*/ 	.byte	0x04
	.zero		1


	//   ....[13]....
        /*01dc*/ 	.word	0x00000700
        /*01e0*/ 	.word	0x000000ff
        /*01e4*/ 	.word	0x00000080
        /*01e8*/ 	.short	0x0100
        /*01ea*/ 	.byte	0x04
	.zero		1


	//   ....[14]....
        /*01ec*/ 	.word	0x00000710
        /*01f0*/ 	.word	0x000000ff
        /*01f4*/ 	.word	0x00000038
        /*01f8*/ 	.short	0x0100
        /*01fa*/ 	.byte	0x04
	.zero		1


	//   ....[15]....
        /*01fc*/ 	.word	0x00000720
        /*0200*/ 	.word	0x000000ff
        /*0204*/ 	.word	0x00000088
        /*0208*/ 	.short	0x0100
        /*020a*/ 	.byte	0x04
	.zero		1


	//   ....[16]....
        /*020c*/ 	.word	0x00000730
        /*0210*/ 	.word	0x000000ff
        /*0214*/ 	.word	0x00000040
        /*0218*/ 	.short	0x0100
        /*021a*/ 	.byte	0x04
	.zero		1


	//   ....[17]....
        /*021c*/ 	.word	0x00000740
        /*0220*/ 	.word	0x000000ff
        /*0224*/ 	.word	0x00000090
        /*0228*/ 	.short	0x0100
        /*022a*/ 	.byte	0x04
	.zero		1


	//   ....[18]....
        /*022c*/ 	.word	0x00000750
        /*0230*/ 	.word	0x000000ff
        /*0234*/ 	.word	0x00000048
        /*0238*/ 	.short	0x0100
        /*023a*/ 	.byte	0x04
	.zero		1


	//   ....[19]....
        /*023c*/ 	.word	0x00000760
        /*0240*/ 	.word	0x000000ff
        /*0244*/ 	.word	0x00000098
        /*0248*/ 	.short	0x0100
        /*024a*/ 	.byte	0x04
	.zero		1


	//   ....[20]....
        /*024c*/ 	.word	0x000008a0
        /*0250*/ 	.word	0x000000ff
        /*0254*/ 	.word	0x000000a0
        /*0258*/ 	.short	0x0100
        /*025a*/ 	.byte	0x04
	.zero		1


	//   ....[21]....
        /*025c*/ 	.word	0x000008b0
        /*0260*/ 	.word	0x000000ff
        /*0264*/ 	.word	0x000000c0
        /*0268*/ 	.short	0x0100
        /*026a*/ 	.byte	0x04
	.zero		1


	//   ....[22]....
        /*026c*/ 	.word	0x000008c0
        /*0270*/ 	.word	0x000000ff
        /*0274*/ 	.word	0x000000a8
        /*0278*/ 	.short	0x0100
        /*027a*/ 	.byte	0x04
	.zero		1


	//   ....[23]....
        /*027c*/ 	.word	0x000008d0
        /*0280*/ 	.word	0x000000ff
        /*0284*/ 	.word	0x000000c8
        /*0288*/ 	.short	0x0100
        /*028a*/ 	.byte	0x04
	.zero		1


	//   ....[24]....
        /*028c*/ 	.word	0x000008e0
        /*0290*/ 	.word	0x000000ff
        /*0294*/ 	.word	0x000000b0
        /*0298*/ 	.short	0x0100
        /*029a*/ 	.byte	0x04
	.zero		1


	//   ....[25]....
        /*029c*/ 	.word	0x000008f0
        /*02a0*/ 	.word	0x000000ff
        /*02a4*/ 	.word	0x000000d0
        /*02a8*/ 	.short	0x0100
        /*02aa*/ 	.byte	0x04
	.zero		1


	//   ....[26]....
        /*02ac*/ 	.word	0x00000900
        /*02b0*/ 	.word	0x000000ff
        /*02b4*/ 	.word	0x000000b8
        /*02b8*/ 	.short	0x0100
        /*02ba*/ 	.byte	0x04
	.zero		1


	//   ....[27]....
        /*02bc*/ 	.word	0x00000910
        /*02c0*/ 	.word	0x000000ff
        /*02c4*/ 	.word	0x000000d8
        /*02c8*/ 	.short	0x0100
        /*02ca*/ 	.byte	0x04
	.zero		1


	//   ....[28]....
        /*02cc*/ 	.word	0x00000a00
        /*02d0*/ 	.word	0x000000ff
        /*02d4*/ 	.word	0x000000e0
        /*02d8*/ 	.short	0x0100
        /*02da*/ 	.byte	0x06
	.zero		1


	//   ....[29]....
        /*02dc*/ 	.word	0x00000a10
        /*02e0*/ 	.word	0x000000ff
        /*02e4*/ 	.word	0x000000e8
        /*02e8*/ 	.short	0x0100
        /*02ea*/ 	.byte	0x06
	.zero		1


	//   ....[30]....
        /*02ec*/ 	.word	0x00000b50
        /*02f0*/ 	.word	0x000000ff
        /*02f4*/ 	.word	0x000000f0
        /*02f8*/ 	.short	0x0100
        /*02fa*/ 	.byte	0x06
	.zero		1


	//   ....[31]....
        /*02fc*/ 	.word	0x00000b60
        /*0300*/ 	.word	0x000000ff
        /*0304*/ 	.word	0x00000100
        /*0308*/ 	.short	0x0100
        /*030a*/ 	.byte	0x06
	.zero		1


	//   ....[32]....
        /*030c*/ 	.word	0x00000b70
        /*0310*/ 	.word	0x000000ff
        /*0314*/ 	.word	0x000000f8
        /*0318*/ 	.short	0x0100
        /*031a*/ 	.byte	0x06
	.zero		1


	//   ....[33]....
        /*031c*/ 	.word	0x00000b80
        /*0320*/ 	.word	0x000000ff
        /*0324*/ 	.word	0x00000108
        /*0328*/ 	.short	0x0100
        /*032a*/ 	.byte	0x06
	.zero		1


	//   ....[34]....
        /*032c*/ 	.word	0x00000cb0
        /*0330*/ 	.word	0x000000ff
        /*0334*/ 	.word	0x00000110
        /*0338*/ 	.short	0x0100
        /*033a*/ 	.byte	0x04
	.zero		1


	//   ....[35]....
        /*033c*/ 	.word	0x00000cc0
        /*0340*/ 	.word	0x000000ff
        /*0344*/ 	.word	0x00000130
        /*0348*/ 	.short	0x0100
        /*034a*/ 	.byte	0x04
	.zero		1


	//   ....[36]....
        /*034c*/ 	.word	0x00000cd0
        /*0350*/ 	.word	0x000000ff
        /*0354*/ 	.word	0x00000118
        /*0358*/ 	.short	0x0100
        /*035a*/ 	.byte	0x04
	.zero		1


	//   ....[37]....
        /*035c*/ 	.word	0x00000ce0
        /*0360*/ 	.word	0x000000ff
        /*0364*/ 	.word	0x00000138
        /*0368*/ 	.short	0x0100
        /*036a*/ 	.byte	0x04
	.zero		1


	//   ....[38]....
        /*036c*/ 	.word	0x00000cf0
        /*0370*/ 	.word	0x000000ff
        /*0374*/ 	.word	0x00000120
        /*0378*/ 	.short	0x0100
        /*037a*/ 	.byte	0x04
	.zero		1


	//   ....[39]....
        /*037c*/ 	.word	0x00000d00
        /*0380*/ 	.word	0x000000ff
        /*0384*/ 	.word	0x00000140
        /*0388*/ 	.short	0x0100
        /*038a*/ 	.byte	0x04
	.zero		1


	//   ....[40]....
        /*038c*/ 	.word	0x00000d10
        /*0390*/ 	.word	0x000000ff
        /*0394*/ 	.word	0x00000128
        /*0398*/ 	.short	0x0100
        /*039a*/ 	.byte	0x04
	.zero		1


	//   ....[41]....
        /*039c*/ 	.word	0x00000d20
        /*03a0*/ 	.word	0x000000ff
        /*03a4*/ 	.word	0x00000148
        /*03a8*/ 	.short	0x0100
        /*03aa*/ 	.byte	0x04
	.zero		1


	//   ....[42]....
        /*03ac*/ 	.word	0x00000e10
        /*03b0*/ 	.word	0x000000ff
        /*03b4*/ 	.word	0x00000150
        /*03b8*/ 	.short	0x0100
        /*03ba*/ 	.byte	0x04
	.zero		1


	//   ....[43]....
        /*03bc*/ 	.word	0x00000e20
        /*03c0*/ 	.word	0x000000ff
        /*03c4*/ 	.word	0x00000160
        /*03c8*/ 	.short	0x0100
        /*03ca*/ 	.byte	0x04
	.zero		1


	//   ....[44]....
        /*03cc*/ 	.word	0x00000e30
        /*03d0*/ 	.word	0x000000ff
        /*03d4*/ 	.word	0x00000158
        /*03d8*/ 	.short	0x0100
        /*03da*/ 	.byte	0x04
	.zero		1


	//   ....[45]....
        /*03dc*/ 	.word	0x00000e40
        /*03e0*/ 	.word	0x000000ff
        /*03e4*/ 	.word	0x00000168
        /*03e8*/ 	.short	0x0100
        /*03ea*/ 	.byte	0x04
	.zero		1


	//   ....[46]....
        /*03ec*/ 	.word	0x00001ba0
        /*03f0*/ 	.word	0x00000000
        /*03f4*/ 	.word	0x00000160
        /*03f8*/ 	.short	0x010a
        /*03fa*/ 	.byte	0xff
	.zero		1


	//   ....[47]....
        /*03fc*/ 	.word	0x00001bd0
        /*0400*/ 	.word	0x00000000
        /*0404*/ 	.word	0x00000150
        /*0408*/ 	.short	0x0101
        /*040a*/ 	.byte	0xff
	.zero		1


	//   ....[48]....
        /*040c*/ 	.word	0x00001cb0
        /*0410*/ 	.word	0x000000ff
        /*0414*/ 	.word	0x00000050
        /*0418*/ 	.short	0x010a
        /*041a*/ 	.byte	0x04
	.zero		1


	//   ....[49]....
        /*041c*/ 	.word	0x00001d30
        /*0420*/ 	.word	0x000000ff
        /*0424*/ 	.word	0x00000050
        /*0428*/ 	.short	0x010a
        /*042a*/ 	.byte	0x21
	.zero		1


	//   ....[50]....
        /*042c*/ 	.word	0x00001ec0
        /*0430*/ 	.word	0x000000ff
        /*0434*/ 	.word	0x00000050
        /*0438*/ 	.short	0x010a
        /*043a*/ 	.byte	0x08
	.zero		1


	//   ....[51]....
        /*043c*/ 	.word	0x00001ff0
        /*0440*/ 	.word	0x000000ff
        /*0444*/ 	.word	0x000000e8
        /*0448*/ 	.short	0x0101
        /*044a*/ 	.byte	0x06
	.zero		1


	//   ....[52]....
        /*044c*/ 	.word	0x00002010
        /*0450*/ 	.word	0x000000ff
        /*0454*/ 	.word	0x00000050
        /*0458*/ 	.short	0x010a
        /*045a*/ 	.byte	0x04
	.zero		1


	//   ....[53]....
        /*045c*/ 	.word	0x00002090
        /*0460*/ 	.word	0x000000ff
        /*0464*/ 	.word	0x00000050
        /*0468*/ 	.short	0x010a
        /*046a*/ 	.byte	0x11
	.zero		1


	//   ....[54]....
        /*046c*/ 	.word	0x00002220
        /*0470*/ 	.word	0x000000ff
        /*0474*/ 	.word	0x00000050
        /*0478*/ 	.short	0x010a
        /*047a*/ 	.byte	0x07
	.zero		1


	//   ....[55]....
        /*047c*/ 	.word	0x00002380
        /*0480*/ 	.word	0x00000003
        /*0484*/ 	.word	0x000000f0
        /*0488*/ 	.short	0x010a
        /*048a*/ 	.byte	0xff
	.zero		1


	//   ....[56]....
        /*048c*/ 	.word	0x000024d0
        /*0490*/ 	.word	0x00000000
        /*0494*/ 	.word	0x00000000
        /*0498*/ 	.short	0x0101
        /*049a*/ 	.byte	0xff
	.zero		1


	//   ....[57]....
        /*049c*/ 	.word	0x00002a90
        /*04a0*/ 	.word	0x000000ff
        /*04a4*/ 	.word	0x00000000
        /*04a8*/ 	.short	0x010a
        /*04aa*/ 	.byte	0x04
	.zero		1


	//   ....[58]....
        /*04ac*/ 	.word	0x00002b20
        /*04b0*/ 	.word	0x000000ff
        /*04b4*/ 	.word	0x00000000
        /*04b8*/ 	.short	0x010a
        /*04ba*/ 	.byte	0x05
	.zero		1


	//   ....[59]....
        /*04bc*/ 	.word	0x00002bb0
        /*04c0*/ 	.word	0x000000ff
        /*04c4*/ 	.word	0x00000000
        /*04c8*/ 	.short	0x010a
        /*04ca*/ 	.byte	0x05
	.zero		1


	//   ....[60]....
        /*04cc*/ 	.word	0x00002c40
        /*04d0*/ 	.word	0x000000ff
        /*04d4*/ 	.word	0x00000000
        /*04d8*/ 	.short	0x010a
        /*04da*/ 	.byte	0x05
	.zero		1


	//   ....[61]....
        /*04dc*/ 	.word	0x00002cd0
        /*04e0*/ 	.word	0x000000ff
        /*04e4*/ 	.word	0x00000000
        /*04e8*/ 	.short	0x010a
        /*04ea*/ 	.byte	0x05
	.zero		1


	//   ....[62]....
        /*04ec*/ 	.word	0x00002d60
        /*04f0*/ 	.word	0x000000ff
        /*04f4*/ 	.word	0x00000000
        /*04f8*/ 	.short	0x010a
        /*04fa*/ 	.byte	0x05
	.zero		1


	//   ....[63]....
        /*04fc*/ 	.word	0x00002df0
        /*0500*/ 	.word	0x000000ff
        /*0504*/ 	.word	0x00000000
        /*0508*/ 	.short	0x010a
        /*050a*/ 	.byte	0x05
	.zero		1


	//   ....[64]....
        /*050c*/ 	.word	0x00002e80
        /*0510*/ 	.word	0x000000ff
        /*0514*/ 	.word	0x00000000
        /*0518*/ 	.short	0x010a
        /*051a*/ 	.byte	0x05
	.zero		1


	//   ....[65]....
        /*051c*/ 	.word	0x00002f10
        /*0520*/ 	.word	0x000000ff
        /*0524*/ 	.word	0x00000000
        /*0528*/ 	.short	0x010a
        /*052a*/ 	.byte	0x05
	.zero		1


	//   ....[66]....
        /*052c*/ 	.word	0x00002fb0
        /*0530*/ 	.word	0x00000000
        /*0534*/ 	.word	0x00000000
        /*0538*/ 	.short	0x010a
        /*053a*/ 	.byte	0xff
	.zero		1


	//   ....[67]....
        /*053c*/ 	.word	0x000030d0
        /*0540*/ 	.word	0x00000002
        /*0544*/ 	.word	0x00000150
        /*0548*/ 	.short	0x010a
        /*054a*/ 	.byte	0xff
	.zero		1


	//   ....[68]....
        /*054c*/ 	.word	0x00003140
        /*0550*/ 	.word	0x00000002
        /*0554*/ 	.word	0x00000000
        /*0558*/ 	.short	0x0101
        /*055a*/ 	.byte	0xff
	.zero		1


	//   ....[69]....
        /*055c*/ 	.word	0x00003160
        /*0560*/ 	.word	0x000000ff
        /*0564*/ 	.word	0x00000100
        /*0568*/ 	.short	0x010a
        /*056a*/ 	.byte	0x04
	.zero		1


	//   ....[70]....
        /*056c*/ 	.word	0x00003280
        /*0570*/ 	.word	0x00000002
        /*0574*/ 	.word	0x000000f0
        /*0578*/ 	.short	0x010a
        /*057a*/ 	.byte	0xff
	.zero		1


	//   ....[71]....
        /*057c*/ 	.word	0x00003380
        /*0580*/ 	.word	0x00000002
        /*0584*/ 	.word	0x00000000
        /*0588*/ 	.short	0x0101
        /*058a*/ 	.byte	0xff
	.zero		1


	//   ....[72]....
        /*058c*/ 	.word	0x00003410
        /*0590*/ 	.word	0x000000ff
        /*0594*/ 	.word	0x00000100
        /*0598*/ 	.short	0x0106
        /*059a*/ 	.byte	0x04
	.zero		1


	//   ....[73]....
        /*059c*/ 	.word	0x00003430
        /*05a0*/ 	.word	0x000000ff
        /*05a4*/ 	.word	0x00000100
        /*05a8*/ 	.short	0x010a
        /*05aa*/ 	.byte	0x04
	.zero		1


	//   ....[74]....
        /*05ac*/ 	.word	0x000034c0
        /*05b0*/ 	.word	0x000000ff
        /*05b4*/ 	.word	0x00000100
        /*05b8*/ 	.short	0x0106
        /*05ba*/ 	.byte	0x07
	.zero		1


	//   ....[75]....
        /*05bc*/ 	.word	0x00003500
        /*05c0*/ 	.word	0x00000000
        /*05c4*/ 	.word	0x00000100
        /*05c8*/ 	.short	0x010a
        /*05ca*/ 	.byte	0xff
	.zero		1


	//   ....[76]....
        /*05cc*/ 	.word	0x00003a10
        /*05d0*/ 	.word	0x00000000
        /*05d4*/ 	.word	0x000000f0
        /*05d8*/ 	.short	0x010a
        /*05da*/ 	.byte	0xff
	.zero		1


	//   ....[77]....
        /*05dc*/ 	.word	0x00003b10
        /*05e0*/ 	.word	0x00000003
        /*05e4*/ 	.word	0x00000000
        /*05e8*/ 	.short	0x0101
        /*05ea*/ 	.byte	0xff
	.zero		1


	//   ....[78]....
        /*05ec*/ 	.word	0x00003b20
        /*05f0*/ 	.word	0x000000ff
        /*05f4*/ 	.word	0x00000000
        /*05f8*/ 	.short	0x010a
        /*05fa*/ 	.byte	0x04
	.zero		1


	//   ....[79]....
        /*05fc*/ 	.word	0x00003ba0
        /*0600*/ 	.word	0x000000ff
        /*0604*/ 	.word	0x00000130
        /*0608*/ 	.short	0x010a
        /*060a*/ 	.byte	0x17
	.zero		1


	//   ....[80]....
        /*060c*/ 	.word	0x00003c80
        /*0610*/ 	.word	0x000000ff
        /*0614*/ 	.word	0x00000000
        /*0618*/ 	.short	0x010a
        /*061a*/ 	.byte	0x05
	.zero		1


	//   ....[81]....
        /*061c*/ 	.word	0x00003dc0
        /*0620*/ 	.word	0x000000ff
        /*0624*/ 	.word	0x00000000
        /*0628*/ 	.short	0x010a
        /*062a*/ 	.byte	0x04
	.zero		1


	//   ....[82]....
        /*062c*/ 	.word	0x00003fb0
        /*0630*/ 	.word	0x000000ff
        /*0634*/ 	.word	0x00000000
        /*0638*/ 	.short	0x010a
        /*063a*/ 	.byte	0x04
	.zero		1


	//   ....[83]....
        /*063c*/ 	.word	0x00004040
        /*0640*/ 	.word	0x000000ff
        /*0644*/ 	.word	0x00000000
        /*0648*/ 	.short	0x010a
        /*064a*/ 	.byte	0x05
	.zero		1


	//   ....[84]....
        /*064c*/ 	.word	0x000040d0
        /*0650*/ 	.word	0x000000ff
        /*0654*/ 	.word	0x00000000
        /*0658*/ 	.short	0x010a
        /*065a*/ 	.byte	0x05
	.zero		1


	//   ....[85]....
        /*065c*/ 	.word	0x00004160
        /*0660*/ 	.word	0x000000ff
        /*0664*/ 	.word	0x00000000
        /*0668*/ 	.short	0x010a
        /*066a*/ 	.byte	0x04
	.zero		1


	//   ....[86]....
        /*066c*/ 	.word	0x00004630
        /*0670*/ 	.word	0x0000000c
        /*0674*/ 	.word	0x000000f0
        /*0678*/ 	.short	0x010a
        /*067a*/ 	.byte	0xff
	.zero		1


	//   ....[87]....
        /*067c*/ 	.word	0x000047a0
        /*0680*/ 	.word	0x00000000
        /*0684*/ 	.word	0x00000000
        /*0688*/ 	.short	0x0101
        /*068a*/ 	.byte	0xff
	.zero		1


	//   ....[88]....
        /*068c*/ 	.word	0x00004c30
        /*0690*/ 	.word	0x000000ff
        /*0694*/ 	.word	0x000000e8
        /*0698*/ 	.short	0x010a
        /*069a*/ 	.byte	0x15
	.zero		1


	//   ....[89]....
        /*069c*/ 	.word	0x00004db0
        /*06a0*/ 	.word	0x000000ff
        /*06a4*/ 	.word	0x000000c0
        /*06a8*/ 	.short	0x010a
        /*06aa*/ 	.byte	0x15
	.zero		1


	//   ....[90]....
        /*06ac*/ 	.word	0x00004f30
        /*06b0*/ 	.word	0x000000ff
        /*06b4*/ 	.word	0x000000a0
        /*06b8*/ 	.short	0x010b
        /*06ba*/ 	.byte	0x15
	.zero		1


	//   ....[91]....
        /*06bc*/ 	.word	0x00004f40
        /*06c0*/ 	.word	0x000000ff
        /*06c4*/ 	.word	0x00000000
        /*06c8*/ 	.short	0x0101
        /*06ca*/ 	.byte	0x06
	.zero		1


	//   ....[92]....
        /*06cc*/ 	.word	0x00004f50
        /*06d0*/ 	.word	0x000000ff
        /*06d4*/ 	.word	0x000000c8
        /*06d8*/ 	.short	0x010a
        /*06da*/ 	.byte	0x15
	.zero		1


	//   ....[93]....
        /*06dc*/ 	.word	0x000050b0
        /*06e0*/ 	.word	0x000000ff
        /*06e4*/ 	.word	0x000000a8
        /*06e8*/ 	.short	0x010b
        /*06ea*/ 	.byte	0x15
	.zero		1


	//   ....[94]....
        /*06ec*/ 	.word	0x000050c0
        /*06f0*/ 	.word	0x000000ff
        /*06f4*/ 	.word	0x00000000
        /*06f8*/ 	.short	0x0101
        /*06fa*/ 	.byte	0x06
	.zero		1


	//   ....[95]....
        /*06fc*/ 	.word	0x000050d0
        /*0700*/ 	.word	0x000000ff
        /*0704*/ 	.word	0x000000d0
        /*0708*/ 	.short	0x010a
        /*070a*/ 	.byte	0x15
	.zero		1


	//   ....[96]....
        /*070c*/ 	.word	0x00005220
        /*0710*/ 	.word	0x000000ff
        /*0714*/ 	.word	0x000000b0
        /*0718*/ 	.short	0x010b
        /*071a*/ 	.byte	0x15
	.zero		1


	//   ....[97]....
        /*071c*/ 	.word	0x00005230
        /*0720*/ 	.word	0x000000ff
        /*0724*/ 	.word	0x00000000
        /*0728*/ 	.short	0x0101
        /*072a*/ 	.byte	0x06
	.zero		1


	//   ....[98]....
        /*072c*/ 	.word	0x00005240
        /*0730*/ 	.word	0x000000ff
        /*0734*/ 	.word	0x000000d8
        /*0738*/ 	.short	0x010a
        /*073a*/ 	.byte	0x15
	.zero		1


	//   ....[99]....
        /*073c*/ 	.word	0x00005440
        /*0740*/ 	.word	0x000000ff
        /*0744*/ 	.word	0x000000b8
        /*0748*/ 	.short	0x010b
        /*074a*/ 	.byte	0x15
	.zero		1


	//   ....[100]....
        /*074c*/ 	.word	0x00005450
        /*0750*/ 	.word	0x000000ff
        /*0754*/ 	.word	0x00000000
        /*0758*/ 	.short	0x0101
        /*075a*/ 	.byte	0x25
	.zero		1


	//   ....[101]....
        /*075c*/ 	.word	0x00005480
        /*0760*/ 	.word	0x000000ff
        /*0764*/ 	.word	0x000000c0
        /*0768*/ 	.short	0x010a
        /*076a*/ 	.byte	0x15
	.zero		1


	//   ....[102]....
        /*076c*/ 	.word	0x000054a0
        /*0770*/ 	.word	0x000000ff
        /*0774*/ 	.word	0x000000c8
        /*0778*/ 	.short	0x010a
        /*077a*/ 	.byte	0x15
	.zero		1


	//   ....[103]....
        /*077c*/ 	.word	0x000054c0
        /*0780*/ 	.word	0x000000ff
        /*0784*/ 	.word	0x000000d0
        /*0788*/ 	.short	0x010a
        /*078a*/ 	.byte	0x15
	.zero		1


	//   ....[104]....
        /*078c*/ 	.word	0x00005500
        /*0790*/ 	.word	0x00000000
        /*0794*/ 	.word	0x000000d8
        /*0798*/ 	.short	0x010a
        /*079a*/ 	.byte	0xff
	.zero		1


	//   ....[105]....
        /*079c*/ 	.word	0x00005840
        /*07a0*/ 	.word	0x00000003
        /*07a4*/ 	.word	0x000000f0
        /*07a8*/ 	.short	0x010a
        /*07aa*/ 	.byte	0xff
	.zero		1


	//   ....[106]....
        /*07ac*/ 	.word	0x000059c0
        /*07b0*/ 	.word	0x00000000
        /*07b4*/ 	.word	0x00000000
        /*07b8*/ 	.short	0x0101
        /*07ba*/ 	.byte	0xff
	.zero		1


	//   ....[107]....
        /*07bc*/ 	.word	0x000064e0
        /*07c0*/ 	.word	0x00000002
        /*07c4*/ 	.word	0x000000a0
        /*07c8*/ 	.short	0x010a
        /*07ca*/ 	.byte	0xff
	.zero		1


	//   ....[108]....
        /*07cc*/ 	.word	0x00006520
        /*07d0*/ 	.word	0x00000034
        /*07d4*/ 	.word	0x00000110
        /*07d8*/ 	.short	0x010a
        /*07da*/ 	.byte	0xff
	.zero		1


	//   ....[109]....
        /*07dc*/ 	.word	0x00006660
        /*07e0*/ 	.word	0x00000002
        /*07e4*/ 	.word	0x000000a0
        /*07e8*/ 	.short	0x010a
        /*07ea*/ 	.byte	0xff
	.zero		1


	//   ....[110]....
        /*07ec*/ 	.word	0x00006780
        /*07f0*/ 	.word	0x00000000
        /*07f4*/ 	.word	0x00000000
        /*07f8*/ 	.short	0x0101
        /*07fa*/ 	.byte	0xff
	.zero		1


	//   ....[111]....
        /*07fc*/ 	.word	0x00006800
        /*0800*/ 	.word	0x00000034
        /*0804*/ 	.word	0x00000110
        /*0808*/ 	.short	0x010a
        /*080a*/ 	.byte	0xff
	.zero		1


	//   ....[112]....
        /*080c*/ 	.word	0x00007370
        /*0810*/ 	.word	0x00000000
        /*0814*/ 	.word	0x000000a0
        /*0818*/ 	.short	0x010a
        /*081a*/ 	.byte	0xff
	.zero		1


	//   ....[113]....
        /*081c*/ 	.word	0x00007420
        /*0820*/ 	.word	0x00000000
        /*0824*/ 	.word	0x000000a0
        /*0828*/ 	.short	0x010a
        /*082a*/ 	.byte	0xff
	.zero		1


	//   ....[114]....
        /*082c*/ 	.word	0x00007540
        /*0830*/ 	.word	0x00000000
        /*0834*/ 	.word	0x00000000
        /*0838*/ 	.short	0x0101
        /*083a*/ 	.byte	0xff
	.zero		1


	//   ....[115]....
        /*083c*/ 	.word	0x000080b0
        /*0840*/ 	.word	0x00000000
        /*0844*/ 	.word	0x000000a0
        /*0848*/ 	.short	0x010a
        /*084a*/ 	.byte	0xff
	.zero		1


	//   ....[116]....
        /*084c*/ 	.word	0x00008160
        /*0850*/ 	.word	0x00000000
        /*0854*/ 	.word	0x000000a0
        /*0858*/ 	.short	0x010a
        /*085a*/ 	.byte	0xff
	.zero		1


	//   ....[117]....
        /*085c*/ 	.word	0x00008290
        /*0860*/ 	.word	0x00000000
        /*0864*/ 	.word	0x00000000
        /*0868*/ 	.short	0x0101
        /*086a*/ 	.byte	0xff
	.zero		1


	//   ....[118]....
        /*086c*/ 	.word	0x00008e30
        /*0870*/ 	.word	0x00000000
        /*0874*/ 	.word	0x000000a0
        /*0878*/ 	.short	0x010a
        /*087a*/ 	.byte	0xff
	.zero		1


	//   ....[119]....
        /*087c*/ 	.word	0x00008ee0
        /*0880*/ 	.word	0x00000000
        /*0884*/ 	.word	0x000000a0
        /*0888*/ 	.short	0x010a
        /*088a*/ 	.byte	0xff
	.zero		1


	//   ....[120]....
        /*088c*/ 	.word	0x00009000
        /*0890*/ 	.word	0x00000000
        /*0894*/ 	.word	0x00000000
        /*0898*/ 	.short	0x0101
        /*089a*/ 	.byte	0xff
	.zero		1


	//   ....[121]....
        /*089c*/ 	.word	0x00009410
        /*08a0*/ 	.word	0x000000ff
        /*08a4*/ 	.word	0x00000000
        /*08a8*/ 	.short	0x0101
        /*08aa*/ 	.byte	0x04
	.zero		1


	//   ....[122]....
        /*08ac*/ 	.word	0x00009d10
        /*08b0*/ 	.word	0x00000000
        /*08b4*/ 	.word	0x00000160
        /*08b8*/ 	.short	0x010a
        /*08ba*/ 	.byte	0xff
	.zero		1


	//   ....[123]....
        /*08bc*/ 	.word	0x00009d70
        /*08c0*/ 	.word	0x00000000
        /*08c4*/ 	.word	0x00000050
        /*08c8*/ 	.short	0x010a
        /*08ca*/ 	.byte	0xff
	.zero		1


	//   ....[124]....
        /*08cc*/ 	.word	0x00009dd0
        /*08d0*/ 	.word	0x00000000
        /*08d4*/ 	.word	0x00000050
        /*08d8*/ 	.short	0x010a
        /*08da*/ 	.byte	0xff
	.zero		1


	//   ....[125]....
        /*08dc*/ 	.word	0x00009e20
        /*08e0*/ 	.word	0x00000003
        /*08e4*/ 	.word	0x000000f0
        /*08e8*/ 	.short	0x010a
        /*08ea*/ 	.byte	0xff
	.zero		1


	//   ....[126]....
        /*08ec*/ 	.word	0x00009e80
        /*08f0*/ 	.word	0x00000000
        /*08f4*/ 	.word	0x00000000
        /*08f8*/ 	.short	0x010a
        /*08fa*/ 	.byte	0xff
	.zero		1


	//   ....[127]....
        /*08fc*/ 	.word	0x00009ee0
        /*0900*/ 	.word	0x00000000
        /*0904*/ 	.word	0x00000000
        /*0908*/ 	.short	0x010a
        /*090a*/ 	.byte	0xff
	.zero		1


	//   ....[128]....
        /*090c*/ 	.word	0x00009f40
        /*0910*/ 	.word	0x00000000
        /*0914*/ 	.word	0x00000000
        /*0918*/ 	.short	0x010a
        /*091a*/ 	.byte	0xff
	.zero		1


	//   ....[129]....
        /*091c*/ 	.word	0x00009fa0
        /*0920*/ 	.word	0x00000000
        /*0924*/ 	.word	0x00000000
        /*0928*/ 	.short	0x010a
        /*092a*/ 	.byte	0xff
	.zero		1


	//   ....[130]....
        /*092c*/ 	.word	0x0000a000
        /*0930*/ 	.word	0x00000000
        /*0934*/ 	.word	0x00000000
        /*0938*/ 	.short	0x010a
        /*093a*/ 	.byte	0xff
	.zero		1


	//   ....[131]....
        /*093c*/ 	.word	0x0000a060
        /*0940*/ 	.word	0x00000000
        /*0944*/ 	.word	0x00000000
        /*0948*/ 	.short	0x010a
        /*094a*/ 	.byte	0xff
	.zero		1


	//   ....[132]....
        /*094c*/ 	.word	0x0000a0c0
        /*0950*/ 	.word	0x00000000
        /*0954*/ 	.word	0x00000000
        /*0958*/ 	.short	0x010a
        /*095a*/ 	.byte	0xff
	.zero		1


	//   ....[133]....
        /*095c*/ 	.word	0x0000a120
        /*0960*/ 	.word	0x00000000
        /*0964*/ 	.word	0x00000000
        /*0968*/ 	.short	0x010a
        /*096a*/ 	.byte	0xff
	.zero		1


	//   ....[134]....
        /*096c*/ 	.word	0x0000a180
        /*0970*/ 	.word	0x00000000
        /*0974*/ 	.word	0x00000000
        /*0978*/ 	.short	0x010a
        /*097a*/ 	.byte	0xff
	.zero		1


	//   ....[135]....
        /*097c*/ 	.word	0x0000a1d0
        /*0980*/ 	.word	0x00000002
        /*0984*/ 	.word	0x00000150
        /*0988*/ 	.short	0x010a
        /*098a*/ 	.byte	0xff
	.zero		1


	//   ....[136]....
        /*098c*/ 	.word	0x0000a230
        /*0990*/ 	.word	0x00000002
        /*0994*/ 	.word	0x00000100
        /*0998*/ 	.short	0x010a
        /*099a*/ 	.byte	0xff
	.zero		1


	//   ....[137]....
        /*099c*/ 	.word	0x0000a280
        /*09a0*/ 	.word	0x00000002
        /*09a4*/ 	.word	0x000000f0
        /*09a8*/ 	.short	0x010a
        /*09aa*/ 	.byte	0xff
	.zero		1


	//   ....[138]....
        /*09ac*/ 	.word	0x0000a2e0
        /*09b0*/ 	.word	0x00000000
        /*09b4*/ 	.word	0x00000100
        /*09b8*/ 	.short	0x010a
        /*09ba*/ 	.byte	0xff
	.zero		1


	//   ....[139]....
        /*09bc*/ 	.word	0x0000a330
        /*09c0*/ 	.word	0x00000000
        /*09c4*/ 	.word	0x000000f0
        /*09c8*/ 	.short	0x010a
        /*09ca*/ 	.byte	0xff
	.zero		1


	//   ....[140]....
        /*09cc*/ 	.word	0x0000a390
        /*09d0*/ 	.word	0x00000002
        /*09d4*/ 	.word	0x00000130
        /*09d8*/ 	.short	0x010a
        /*09da*/ 	.byte	0xff
	.zero		1


	//   ....[141]....
        /*09dc*/ 	.word	0x0000a3f0
        /*09e0*/ 	.word	0x00000000
        /*09e4*/ 	.word	0x00000000
        /*09e8*/ 	.short	0x010a
        /*09ea*/ 	.byte	0xff
	.zero		1


	//   ....[142]....
        /*09ec*/ 	.word	0x0000a450
        /*09f0*/ 	.word	0x00000000
        /*09f4*/ 	.word	0x00000000
        /*09f8*/ 	.short	0x010a
        /*09fa*/ 	.byte	0xff
	.zero		1


	//   ....[143]....
        /*09fc*/ 	.word	0x0000a4b0
        /*0a00*/ 	.word	0x00000000
        /*0a04*/ 	.word	0x00000000
        /*0a08*/ 	.short	0x010a
        /*0a0a*/ 	.byte	0xff
	.zero		1


	//   ....[144]....
        /*0a0c*/ 	.word	0x0000a510
        /*0a10*/ 	.word	0x00000000
        /*0a14*/ 	.word	0x00000000
        /*0a18*/ 	.short	0x010a
        /*0a1a*/ 	.byte	0xff
	.zero		1


	//   ....[145]....
        /*0a1c*/ 	.word	0x0000a570
        /*0a20*/ 	.word	0x00000000
        /*0a24*/ 	.word	0x00000000
        /*0a28*/ 	.short	0x010a
        /*0a2a*/ 	.byte	0xff
	.zero		1


	//   ....[146]....
        /*0a2c*/ 	.word	0x0000a5c0
        /*0a30*/ 	.word	0x0000000c
        /*0a34*/ 	.word	0x000000f0
        /*0a38*/ 	.short	0x010a
        /*0a3a*/ 	.byte	0xff
	.zero		1


	//   ....[147]....
        /*0a3c*/ 	.word	0x0000a620
        /*0a40*/ 	.word	0x00000000
        /*0a44*/ 	.word	0x000000e8
        /*0a48*/ 	.short	0x010a
        /*0a4a*/ 	.byte	0xff
	.zero		1


	//   ....[148]....
        /*0a4c*/ 	.word	0x0000a680
        /*0a50*/ 	.word	0x00000000
        /*0a54*/ 	.word	0x000000c0
        /*0a58*/ 	.short	0x010a
        /*0a5a*/ 	.byte	0xff
	.zero		1


	//   ....[149]....
        /*0a5c*/ 	.word	0x0000a6e0
        /*0a60*/ 	.word	0x00000000
        /*0a64*/ 	.word	0x000000c8
        /*0a68*/ 	.short	0x010a
        /*0a6a*/ 	.byte	0xff
	.zero		1


	//   ....[150]....
        /*0a6c*/ 	.word	0x0000a740
        /*0a70*/ 	.word	0x00000000
        /*0a74*/ 	.word	0x000000d0
        /*0a78*/ 	.short	0x010a
        /*0a7a*/ 	.byte	0xff
	.zero		1


	//   ....[151]....
        /*0a7c*/ 	.word	0x0000a7a0
        /*0a80*/ 	.word	0x00000000
        /*0a84*/ 	.word	0x000000d8
        /*0a88*/ 	.short	0x010a
        /*0a8a*/ 	.byte	0xff
	.zero		1


	//   ....[152]....
        /*0a8c*/ 	.word	0x0000a800
        /*0a90*/ 	.word	0x00000000
        /*0a94*/ 	.word	0x000000c0
        /*0a98*/ 	.short	0x010a
        /*0a9a*/ 	.byte	0xff
	.zero		1


	//   ....[153]....
        /*0a9c*/ 	.word	0x0000a860
        /*0aa0*/ 	.word	0x00000000
        /*0aa4*/ 	.word	0x000000c8
        /*0aa8*/ 	.short	0x010a
        /*0aaa*/ 	.byte	0xff
	.zero		1


	//   ....[154]....
        /*0aac*/ 	.word	0x0000a8c0
        /*0ab0*/ 	.word	0x00000000
        /*0ab4*/ 	.word	0x000000d0
        /*0ab8*/ 	.short	0x010a
        /*0aba*/ 	.byte	0xff
	.zero		1


	//   ....[155]....
        /*0abc*/ 	.word	0x0000a910
        /*0ac0*/ 	.word	0x00000003
        /*0ac4*/ 	.word	0x000000f0
        /*0ac8*/ 	.short	0x010a
        /*0aca*/ 	.byte	0xff
	.zero		1


	//   ....[156]....
        /*0acc*/ 	.word	0x0000a960
        /*0ad0*/ 	.word	0x00000002
        /*0ad4*/ 	.word	0x000000a0
        /*0ad8*/ 	.short	0x010a
        /*0ada*/ 	.byte	0xff
	.zero		1


	//   ....[157]....
        /*0adc*/ 	.word	0x0000a9b0
        /*0ae0*/ 	.word	0x00000034
        /*0ae4*/ 	.word	0x00000110
        /*0ae8*/ 	.short	0x010a
        /*0aea*/ 	.byte	0xff
	.zero		1


	//   ....[158]....
        /*0aec*/ 	.word	0x0000aa00
        /*0af0*/ 	.word	0x00000000
        /*0af4*/ 	.word	0x000000a0
        /*0af8*/ 	.short	0x010a
        /*0afa*/ 	.byte	0xff
	.zero		1


	//   ....[159]....
        /*0afc*/ 	.word	0x0000aa50
        /*0b00*/ 	.word	0x00000000
        /*0b04*/ 	.word	0x000000a0
        /*0b08*/ 	.short	0x010a
        /*0b0a*/ 	.byte	0xff
	.zero		1


	//   ....[160]....
        /*0b0c*/ 	.word	0x0000aaa0
        /*0b10*/ 	.word	0x00000000
        /*0b14*/ 	.word	0x000000a0
        /*0b18*/ 	.short	0x010a
        /*0b1a*/ 	.byte	0xff
	.zero		1


	//----- nvinfo : EIATTR_NUM_MBARRIERS
	.align		4
.L_48:
        /*0b1c*/ 	.byte	0x03, 0x38
        /*0b1e*/ 	.short	0x002e


	//----- nvinfo : EIATTR_EXIT_INSTR_OFFSETS
	.align		4
        /*0b20*/ 	.byte	0x04, 0x1c
        /*0b22*/ 	.short	(.L_50 - .L_49)


	//   ....[0]....
.L_49:
        /*0b24*/ 	.word	0x00002fe0


	//   ....[1]....
        /*0b28*/ 	.word	0x000034d0


	//   ....[2]....
        /*0b2c*/ 	.word	0x00003530


	//   ....[3]....
        /*0b30*/ 	.word	0x000043c0


	//   ....[4]....
        /*0b34*/ 	.word	0x00005530


	//   ....[5]....
        /*0b38*/ 	.word	0x00005570


	//   ....[6]....
        /*0b3c*/ 	.word	0x00009d00


	//----- nvinfo : EIATTR_MAX_THREADS
	.align		4
.L_50:
        /*0b40*/ 	.byte	0x04, 0x05
        /*0b42*/ 	.short	(.L_52 - .L_51)
.L_51:
        /*0b44*/ 	.word	0x00000100
        /*0b48*/ 	.word	0x00000001
        /*0b4c*/ 	.word	0x00000001


	//----- nvinfo : EIATTR_CRS_STACK_SIZE
	.align		4
.L_52:
        /*0b50*/ 	.byte	0x04, 0x1e
        /*0b52*/ 	.short	(.L_54 - .L_53)
.L_53:
        /*0b54*/ 	.word	0x00000000


	//----- nvinfo : EIATTR_CBANK_PARAM_SIZE
	.align		4
.L_54:
        /*0b58*/ 	.byte	0x03, 0x19
        /*0b5a*/ 	.short	0x0800


	//----- nvinfo : EIATTR_PARAM_CBANK
	.align		4
        /*0b5c*/ 	.byte	0x04, 0x0a
        /*0b5e*/ 	.short	(.L_56 - .L_55)
	.align		4
.L_55:
        /*0b60*/ 	.word	index@(.nv.constant0._ZN7cutlass13device_kernelINS_4gemm6kernel13GemmUniversalIN4cute5tupleIJiiiiEEENS1_10collective13CollectiveMmaINS1_35MainloopSm100TmaUmmaWarpSpecializedILi10ELi2ELi4ENS5_IJNS4_1CILi4EEENSA_ILi2EEENSA_ILi1EEEEEEEENS5_IJNSA_ILi64EEENSA_ILi256EEESG_EEEaNS5_IJlSD_lEEEaSJ_NS4_8TiledMMAINS4_8MMA_AtomIJNS4_15SM100_MMA_S8_SSIaaiLi64ELi256ELNS4_4UMMA5MajorE0ELSO_0ELNSN_8SaturateE0EEEEEENS4_6LayoutINS5_IJSD_SD_SD_EEENS5_IJNSA_ILi0EEESU_SU_EEEEENS5_IJNS4_10UnderscoreESX_SX_EEEEENS4_23SM90_TMA_LOAD_MULTICASTENS4_14ComposedLayoutINS4_7SwizzleILi2ELi4ELi3EEENS4_18smem_ptr_flag_bitsILi8EEENSS_INS5_IJNSA_ILi8EEESG_EEENS5_IJSG_SD_EEEEEEEvNS4_8identityES10_S1A_vS1B_EENS_8epilogue10collective18CollectiveEpilogueINS1D_23Sm100TmaWarpSpecializedILi4ELi2ELi32ELb0ELb0EEEJSI_NS5_IJNSS_ISG_SD_EES1I_EEEaSJ_aSJ_NS1D_6fusion15FusionCallbacksIS1H_NS1K_17LinearCombinationIaiaiLNS_15FloatRoundStyleE2EEESI_S1J_JEEENS4_5SM1004TMEM4LOAD26SM100_TMEM_LOAD_16dp32b32xENS4_13SM90_TMA_LOADES1A_NS4_39AutoVectorizingCopyWithAssumedAlignmentILi128EEENS4_14SM90_TMA_STOREES1A_S1W_S1W_EEEvvEEEEvNT_6ParamsE)
        /*0b64*/ 	.short	0x0380
        /*0b66*/ 	.short	0x0800


	//----- nvinfo : EIATTR_SW_WAR
	.align		4
.L_56:
        /*0b68*/ 	.byte	0x04, 0x36
        /*0b6a*/ 	.short	(.L_58 - .L_57)
.L_57:
        /*0b6c*/ 	.word	0x00000008
.L_58:


//--------------------- .nv.callgraph             --------------------------
	.section	.nv.callgraph,"",@"SHT_CUDA_CALLGRAPH"
	.align	4
	.sectionentsize	8
	.align		4
        /*0000*/ 	.word	0x00000000
	.align		4
        /*0004*/ 	.word	0xffffffff
	.align		4
        /*0008*/ 	.word	index@(_ZN7cutlass13device_kernelINS_4gemm6kernel13GemmUniversalIN4cute5tupleIJiiiiEEENS1_10collective13CollectiveMmaINS1_35MainloopSm100TmaUmmaWarpSpecializedILi10ELi2ELi4ENS5_IJNS4_1CILi4EEENSA_ILi2EEENSA_ILi1EEEEEEEENS5_IJNSA_ILi64EEENSA_ILi256EEESG_EEEaNS5_IJlSD_lEEEaSJ_NS4_8TiledMMAINS4_8MMA_AtomIJNS4_15SM100_MMA_S8_SSIaaiLi64ELi256ELNS4_4UMMA5MajorE0ELSO_0ELNSN_8SaturateE0EEEEEENS4_6LayoutINS5_IJSD_SD_SD_EEENS5_IJNSA_ILi0EEESU_SU_EEEEENS5_IJNS4_10UnderscoreESX_SX_EEEEENS4_23SM90_TMA_LOAD_MULTICASTENS4_14ComposedLayoutINS4_7SwizzleILi2ELi4ELi3EEENS4_18smem_ptr_flag_bitsILi8EEENSS_INS5_IJNSA_ILi8EEESG_EEENS5_IJSG_SD_EEEEEEEvNS4_8identityES10_S1A_vS1B_EENS_8epilogue10collective18CollectiveEpilogueINS1D_23Sm100TmaWarpSpecializedILi4ELi2ELi32ELb0ELb0EEEJSI_NS5_IJNSS_ISG_SD_EES1I_EEEaSJ_aSJ_NS1D_6fusion15FusionCallbacksIS1H_NS1K_17LinearCombinationIaiaiLNS_15FloatRoundStyleE2EEESI_S1J_JEEENS4_5SM1004TMEM4LOAD26SM100_TMEM_LOAD_16dp32b32xENS4_13SM90_TMA_LOADES1A_NS4_39AutoVectorizingCopyWithAssumedAlignmentILi128EEENS4_14SM90_TMA_STOREES1A_S1W_S1W_EEEvvEEEEvNT_6ParamsE)
	.align		4
        /*000c*/ 	.word	index@(__assertfail)
	.align		4
        /*0010*/ 	.word	0x00000000
	.align		4
        /*0014*/ 	.word	0xfffffffe
	.align		4
        /*0018*/ 	.word	0x00000000
	.align		4
        /*001c*/ 	.word	0xfffffffd
	.align		4
        /*0020*/ 	.word	0x00000000
	.align		4
        /*0024*/ 	.word	0xfffffffc


//--------------------- .nv.constant4             --------------------------
	.section	.nv.constant4,"a",@progbits
	.align	8
	.align		8
.nv.constant4:
        /*0000*/ 	.dword	__assertfail
	.align		8
        /*0008*/ 	.dword	__unnamed_1
	.align		8
        /*0010*/ 	.dword	__unnamed_2
	.align		8
        /*0018*/ 	.dword	__unnamed_3
	.align		8
        /*0020*/ 	.dword	_ZN40_INTERNAL_8e55093c_4_k_cu_ad421e47_281584cuda3std3__45__cpo5beginE
	.align		8
        /*0028*/ 	.dword	_ZN40_INTERNAL_8e55093c_4_k_cu_ad421e47_281584cuda3std3__45__cpo3endE
	.align		8
        /*0030*/ 	.dword	_ZN40_INTERNAL_8e55093c_4_k_cu_ad421e47_281584cuda3std3__45__cpo6cbeginE
	.align		8
        /*0038*/ 	.dword	_ZN40_INTERNAL_8e55093c_4_k_cu_ad421e47_281584cuda3std3__45__cpo4cendE
	.align		8
        /*0040*/ 	.dword	_ZN40_INTERNAL_8e55093c_4_k_cu_ad421e47_281584cuda3std3__442_GLOBAL__N__8e55093c_4_k_cu_ad421e47_281586ignoreE
	.align		8
        /*0048*/ 	.dword	_ZN40_INTERNAL_8e55093c_4_k_cu_ad421e47_281584cuda3std3__419piecewise_constructE
	.align		8
        /*0050*/ 	.dword	_ZN40_INTERNAL_8e55093c_4_k_cu_ad421e47_281584cuda3std3__48in_placeE
	.align		8
        /*0058*/ 	.dword	_ZN40_INTERNAL_8e55093c_4_k_cu_ad421e47_281584cuda3std6ranges3__45__cpo4swapE
	.align		8
        /*0060*/ 	.dword	_ZN40_INTERNAL_8e55093c_4_k_cu_ad421e47_281584cuda3std6ranges3__45__cpo9iter_moveE
	.align		8
        /*0068*/ 	.dword	_ZN40_INTERNAL_8e55093c_4_k_cu_ad421e47_281584cute7productE
	.align		8
        /*0070*/ 	.dword	_ZN40_INTERNAL_8e55093c_4_k_cu_ad421e47_281584cute1_E
	.align		8
        /*0078*/ 	.dword	$str$25
	.align		8
        /*0080*/ 	.dword	$str$26
	.align		8
        /*0088*/ 	.dword	$str$27
	.align		8
        /*0090*/ 	.dword	$str$28


//--------------------- .text._ZN7cutlass13device_kernelINS_4gemm6kernel13GemmUniversalIN4cute5tupleIJiiiiEEENS1_10collective13CollectiveMmaINS1_35MainloopSm100TmaUmmaWarpSpecializedILi10ELi2ELi4ENS5_IJNS4_1CILi4EEENSA_ILi2EEENSA_ILi1EEEEEEEENS5_IJNSA_ILi64EEENSA_ILi256EEESG_EEEaNS5_IJlSD_lEEEaSJ_NS4_8TiledMMAINS4_8MMA_AtomIJNS4_15SM100_MMA_S8_SSIaaiLi64ELi256ELNS4_4UMMA5MajorE0ELSO_0ELNSN_8SaturateE0EEEEEENS4_6LayoutINS5_IJSD_SD_SD_EEENS5_IJNSA_ILi0EEESU_SU_EEEEENS5_IJNS4_10UnderscoreESX_SX_EEEEENS4_23SM90_TMA_LOAD_MULTICASTENS4_14ComposedLayoutINS4_7SwizzleILi2ELi4ELi3EEENS4_18smem_ptr_flag_bitsILi8EEENSS_INS5_IJNSA_ILi8EEESG_EEENS5_IJSG_SD_EEEEEEEvNS4_8identityES10_S1A_vS1B_EENS_8epilogue10collective18CollectiveEpilogueINS1D_23Sm100TmaWarpSpecializedILi4ELi2ELi32ELb0ELb0EEEJSI_NS5_IJNSS_ISG_SD_EES1I_EEEaSJ_aSJ_NS1D_6fusion15FusionCallbacksIS1H_NS1K_17LinearCombinationIaiaiLNS_15FloatRoundStyleE2EEESI_S1J_JEEENS4_5SM1004TMEM4LOAD26SM100_TMEM_LOAD_16dp32b32xENS4_13SM90_TMA_LOADES1A_NS4_39AutoVectorizingCopyWithAssumedAlignmentILi128EEENS4_14SM90_TMA_STOREES1A_S1W_S1W_EEEvvEEEEvNT_6ParamsE --------------------------
	.section	.text._ZN7cutlass13device_kernelINS_4gemm6kernel13GemmUniversalIN4cute5tupleIJiiiiEEENS1_10collective13CollectiveMmaINS1_35MainloopSm100TmaUmmaWarpSpecializedILi10ELi2ELi4ENS5_IJNS4_1CILi4EEENSA_ILi2EEENSA_ILi1EEEEEEEENS5_IJNSA_ILi64EEENSA_ILi256EEESG_EEEaNS5_IJlSD_lEEEaSJ_NS4_8TiledMMAINS4_8MMA_AtomIJNS4_15SM100_MMA_S8_SSIaaiLi64ELi256ELNS4_4UMMA5MajorE0ELSO_0ELNSN_8SaturateE0EEEEEENS4_6LayoutINS5_IJSD_SD_SD_EEENS5_IJNSA_ILi0EEESU_SU_EEEEENS5_IJNS4_10UnderscoreESX_SX_EEEEENS4_23SM90_TMA_LOAD_MULTICASTENS4_14ComposedLayoutINS4_7SwizzleILi2ELi4ELi3EEENS4_18smem_ptr_flag_bitsILi8EEENSS_INS5_IJNSA_ILi8EEESG_EEENS5_IJSG_SD_EEEEEEEvNS4_8identityES10_S1A_vS1B_EENS_8epilogue10collective18CollectiveEpilogueINS1D_23Sm100TmaWarpSpecializedILi4ELi2ELi32ELb0ELb0EEEJSI_NS5_IJNSS_ISG_SD_EES1I_EEEaSJ_aSJ_NS1D_6fusion15FusionCallbacksIS1H_NS1K_17LinearCombinationIaiaiLNS_15FloatRoundStyleE2EEESI_S1J_JEEENS4_5SM1004TMEM4LOAD26SM100_TMEM_LOAD_16dp32b32xENS4_13SM90_TMA_LOADES1A_NS4_39AutoVectorizingCopyWithAssumedAlignmentILi128EEENS4_14SM90_TMA_STOREES1A_S1W_S1W_EEEvvEEEEvNT_6ParamsE,"ax",@progbits
	.align	128
.text._ZN7cutlass13device_kernelINS_4gemm6kernel13GemmUniversalIN4cute5tupleIJiiiiEEENS1_10collective13CollectiveMmaINS1_35MainloopSm100TmaUmmaWarpSpecializedILi10ELi2ELi4ENS5_IJNS4_1CILi4EEENSA_ILi2EEENSA_ILi1EEEEEEEENS5_IJNSA_ILi64EEENSA_ILi256EEESG_EEEaNS5_IJlSD_lEEEaSJ_NS4_8TiledMMAINS4_8MMA_AtomIJNS4_15SM100_MMA_S8_SSIaaiLi64ELi256ELNS4_4UMMA5MajorE0ELSO_0ELNSN_8SaturateE0EEEEEENS4_6LayoutINS5_IJSD_SD_SD_EEENS5_IJNSA_ILi0EEESU_SU_EEEEENS5_IJNS4_10UnderscoreESX_SX_EEEEENS4_23SM90_TMA_LOAD_MULTICASTENS4_14ComposedLayoutINS4_7SwizzleILi2ELi4ELi3EEENS4_18smem_ptr_flag_bitsILi8EEENSS_INS5_IJNSA_ILi8EEESG_EEENS5_IJSG_SD_EEEEEEEvNS4_8identityES10_S1A_vS1B_EENS_8epilogue10collective18CollectiveEpilogueINS1D_23Sm100TmaWarpSpecializedILi4ELi2ELi32ELb0ELb0EEEJSI_NS5_IJNSS_ISG_SD_EES1I_EEEaSJ_aSJ_NS1D_6fusion15FusionCallbacksIS1H_NS1K_17LinearCombinationIaiaiLNS_15FloatRoundStyleE2EEESI_S1J_JEEENS4_5SM1004TMEM4LOAD26SM100_TMEM_LOAD_16dp32b32xENS4_13SM90_TMA_LOADES1A_NS4_39AutoVectorizingCopyWithAssumedAlignmentILi128EEENS4_14SM90_TMA_STOREES1A_S1W_S1W_EEEvvEEEEvNT_6ParamsE:
        .type           _ZN7cutlass13device_kernelINS_4gemm6kernel13GemmUniversalIN4cute5tupleIJiiiiEEENS1_10collective13CollectiveMmaINS1_35MainloopSm100TmaUmmaWarpSpecializedILi10ELi2ELi4ENS5_IJNS4_1CILi4EEENSA_ILi2EEENSA_ILi1EEEEEEEENS5_IJNSA_ILi64EEENSA_ILi256EEESG_EEEaNS5_IJlSD_lEEEaSJ_NS4_8TiledMMAINS4_8MMA_AtomIJNS4_15SM100_MMA_S8_SSIaaiLi64ELi256ELNS4_4UMMA5MajorE0ELSO_0ELNSN_8SaturateE0EEEEEENS4_6LayoutINS5_IJSD_SD_SD_EEENS5_IJNSA_ILi0EEESU_SU_EEEEENS5_IJNS4_10UnderscoreESX_SX_EEEEENS4_23SM90_TMA_LOAD_MULTICASTENS4_14ComposedLayoutINS4_7SwizzleILi2ELi4ELi3EEENS4_18smem_ptr_flag_bitsILi8EEENSS_INS5_IJNSA_ILi8EEESG_EEENS5_IJSG_SD_EEEEEEEvNS4_8identityES10_S1A_vS1B_EENS_8epilogue10collective18CollectiveEpilogueINS1D_23Sm100TmaWarpSpecializedILi4ELi2ELi32ELb0ELb0EEEJSI_NS5_IJNSS_ISG_SD_EES1I_EEEaSJ_aSJ_NS1D_6fusion15FusionCallbacksIS1H_NS1K_17LinearCombinationIaiaiLNS_15FloatRoundStyleE2EEESI_S1J_JEEENS4_5SM1004TMEM4LOAD26SM100_TMEM_LOAD_16dp32b32xENS4_13SM90_TMA_LOADES1A_NS4_39AutoVectorizingCopyWithAssumedAlignmentILi128EEENS4_14SM90_TMA_STOREES1A_S1W_S1W_EEEvvEEEEvNT_6ParamsE,@function
        .size           _ZN7cutlass13device_kernelINS_4gemm6kernel13GemmUniversalIN4cute5tupleIJiiiiEEENS1_10collective13CollectiveMmaINS1_35MainloopSm100TmaUmmaWarpSpecializedILi10ELi2ELi4ENS5_IJNS4_1CILi4EEENSA_ILi2EEENSA_ILi1EEEEEEEENS5_IJNSA_ILi64EEENSA_ILi256EEESG_EEEaNS5_IJlSD_lEEEaSJ_NS4_8TiledMMAINS4_8MMA_AtomIJNS4_15SM100_MMA_S8_SSIaaiLi64ELi256ELNS4_4UMMA5MajorE0ELSO_0ELNSN_8SaturateE0EEEEEENS4_6LayoutINS5_IJSD_SD_SD_EEENS5_IJNSA_ILi0EEESU_SU_EEEEENS5_IJNS4_10UnderscoreESX_SX_EEEEENS4_23SM90_TMA_LOAD_MULTICASTENS4_14ComposedLayoutINS4_7SwizzleILi2ELi4ELi3EEENS4_18smem_ptr_flag_bitsILi8EEENSS_INS5_IJNSA_ILi8EEESG_EEENS5_IJSG_SD_EEEEEEEvNS4_8identityES10_S1A_vS1B_EENS_8epilogue10collective18CollectiveEpilogueINS1D_23Sm100TmaWarpSpecializedILi4ELi2ELi32ELb0ELb0EEEJSI_NS5_IJNSS_ISG_SD_EES1I_EEEaSJ_aSJ_NS1D_6fusion15FusionCallbacksIS1H_NS1K_17LinearCombinationIaiaiLNS_15FloatRoundStyleE2EEESI_S1J_JEEENS4_5SM1004TMEM4LOAD26SM100_TMEM_LOAD_16dp32b32xENS4_13SM90_TMA_LOADES1A_NS4_39AutoVectorizingCopyWithAssumedAlignmentILi128EEENS4_14SM90_TMA_STOREES1A_S1W_S1W_EEEvvEEEEvNT_6ParamsE,(.L_x_196 - _ZN7cutlass13device_kernelINS_4gemm6kernel13GemmUniversalIN4cute5tupleIJiiiiEEENS1_10collective13CollectiveMmaINS1_35MainloopSm100TmaUmmaWarpSpecializedILi10ELi2ELi4ENS5_IJNS4_1CILi4EEENSA_ILi2EEENSA_ILi1EEEEEEEENS5_IJNSA_ILi64EEENSA_ILi256EEESG_EEEaNS5_IJlSD_lEEEaSJ_NS4_8TiledMMAINS4_8MMA_AtomIJNS4_15SM100_MMA_S8_SSIaaiLi64ELi256ELNS4_4UMMA5MajorE0ELSO_0ELNSN_8SaturateE0EEEEEENS4_6LayoutINS5_IJSD_SD_SD_EEENS5_IJNSA_ILi0EEESU_SU_EEEEENS5_IJNS4_10UnderscoreESX_SX_EEEEENS4_23SM90_TMA_LOAD_MULTICASTENS4_14ComposedLayoutINS4_7SwizzleILi2ELi4ELi3EEENS4_18smem_ptr_flag_bitsILi8EEENSS_INS5_IJNSA_ILi8EEESG_EEENS5_IJSG_SD_EEEEEEEvNS4_8identityES10_S1A_vS1B_EENS_8epilogue10collective18CollectiveEpilogueINS1D_23Sm100TmaWarpSpecializedILi4ELi2ELi32ELb0ELb0EEEJSI_NS5_IJNSS_ISG_SD_EES1I_EEEaSJ_aSJ_NS1D_6fusion15FusionCallbacksIS1H_NS1K_17LinearCombinationIaiaiLNS_15FloatRoundStyleE2EEESI_S1J_JEEENS4_5SM1004TMEM4LOAD26SM100_TMEM_LOAD_16dp32b32xENS4_13SM90_TMA_LOADES1A_NS4_39AutoVectorizingCopyWithAssumedAlignmentILi128EEENS4_14SM90_TMA_STOREES1A_S1W_S1W_EEEvvEEEEvNT_6ParamsE)
        .other          _ZN7cutlass13device_kernelINS_4gemm6kernel13GemmUniversalIN4cute5tupleIJiiiiEEENS1_10collective13CollectiveMmaINS1_35MainloopSm100TmaUmmaWarpSpecializedILi10ELi2ELi4ENS5_IJNS4_1CILi4EEENSA_ILi2EEENSA_ILi1EEEEEEEENS5_IJNSA_ILi64EEENSA_ILi256EEESG_EEEaNS5_IJlSD_lEEEaSJ_NS4_8TiledMMAINS4_8MMA_AtomIJNS4_15SM100_MMA_S8_SSIaaiLi64ELi256ELNS4_4UMMA5MajorE0ELSO_0ELNSN_8SaturateE0EEEEEENS4_6LayoutINS5_IJSD_SD_SD_EEENS5_IJNSA_ILi0EEESU_SU_EEEEENS5_IJNS4_10UnderscoreESX_SX_EEEEENS4_23SM90_TMA_LOAD_MULTICASTENS4_14ComposedLayoutINS4_7SwizzleILi2ELi4ELi3EEENS4_18smem_ptr_flag_bitsILi8EEENSS_INS5_IJNSA_ILi8EEESG_EEENS5_IJSG_SD_EEEEEEEvNS4_8identityES10_S1A_vS1B_EENS_8epilogue10collective18CollectiveEpilogueINS1D_23Sm100TmaWarpSpecializedILi4ELi2ELi32ELb0ELb0EEEJSI_NS5_IJNSS_ISG_SD_EES1I_EEEaSJ_aSJ_NS1D_6fusion15FusionCallbacksIS1H_NS1K_17LinearCombinationIaiaiLNS_15FloatRoundStyleE2EEESI_S1J_JEEENS4_5SM1004TMEM4LOAD26SM100_TMEM_LOAD_16dp32b32xENS4_13SM90_TMA_LOADES1A_NS4_39AutoVectorizingCopyWithAssumedAlignmentILi128EEENS4_14SM90_TMA_STOREES1A_S1W_S1W_EEEvvEEEEvNT_6ParamsE,@"STO_CUDA_ENTRY STV_DEFAULT"
_ZN7cutlass13device_kernelINS_4gemm6kernel13GemmUniversalIN4cute5tupleIJiiiiEEENS1_10collective13CollectiveMmaINS1_35MainloopSm100TmaUmmaWarpSpecializedILi10ELi2ELi4ENS5_IJNS4_1CILi4EEENSA_ILi2EEENSA_ILi1EEEEEEEENS5_IJNSA_ILi64EEENSA_ILi256EEESG_EEEaNS5_IJlSD_lEEEaSJ_NS4_8TiledMMAINS4_8MMA_AtomIJNS4_15SM100_MMA_S8_SSIaaiLi64ELi256ELNS4_4UMMA5MajorE0ELSO_0ELNSN_8SaturateE0EEEEEENS4_6LayoutINS5_IJSD_SD_SD_EEENS5_IJNSA_ILi0EEESU_SU_EEEEENS5_IJNS4_10UnderscoreESX_SX_EEEEENS4_23SM90_TMA_LOAD_MULTICASTENS4_14ComposedLayoutINS4_7SwizzleILi2ELi4ELi3EEENS4_18smem_ptr_flag_bitsILi8EEENSS_INS5_IJNSA_ILi8EEESG_EEENS5_IJSG_SD_EEEEEEEvNS4_8identityES10_S1A_vS1B_EENS_8epilogue10collective18CollectiveEpilogueINS1D_23Sm100TmaWarpSpecializedILi4ELi2ELi32ELb0ELb0EEEJSI_NS5_IJNSS_ISG_SD_EES1I_EEEaSJ_aSJ_NS1D_6fusion15FusionCallbacksIS1H_NS1K_17LinearCombinationIaiaiLNS_15FloatRoundStyleE2EEESI_S1J_JEEENS4_5SM1004TMEM4LOAD26SM100_TMEM_LOAD_16dp32b32xENS4_13SM90_TMA_LOADES1A_NS4_39AutoVectorizingCopyWithAssumedAlignmentILi128EEENS4_14SM90_TMA_STOREES1A_S1W_S1W_EEEvvEEEEvNT_6ParamsE:
[----:B------:R-:W1:Y:S01]  /*0000*/  LDC R1, c[0x0][0x37c] ;  /* 0x0000df00ff017b82 */ /* 0x000e620000000800 */
[----:B------:R-:W2:Y:S01]  /*0010*/  S2R R85, SR_TID.X ;  /* 0x0000000000557919 */ /* 0x000ea20000002100 */
[----:B------:R-:W3:Y:S01]  /*0020*/  LDCU.64 UR8, c[0x0][0x890] ;  /* 0x00011200ff0877ac */ /* 0x000ee20008000a00 */
[----:B------:R-:W-:Y:S02]  /*0030*/  PRMT R74, RZ, 0x7610, R74 ;  /* 0x00007610ff4a7816 */ /* 0x000fe4000000004a */
[----:B------:R-:W-:Y:S01]  /*0040*/  ELECT P3, URZ, PT ;  /* 0x0000000000ff782f */ /* 0x000fe20003860000 */
[----:B---3--:R-:W-:-:S04]  /*0050*/  UISETP.NE.U32.AND UP0, UPT, UR8, URZ, UPT ;  /* 0x000000ff0800728c */ /* 0x008fc8000bf05070 */
[----:B------:R-:W-:Y:S01]  /*0060*/  UISETP.NE.AND.EX UP0, UPT, UR9, URZ, UPT, UP0 ;  /* 0x000000ff0900728c */ /* 0x000fe2000bf05300 */
[----:B--2---:R-:W-:-:S05]  /*0070*/  SHF.R.U32.HI R75, RZ, 0x5, R85 ;  /* 0x00000005ff4b7819 */ /* 0x004fca0000011655 */
[----:B------:R-:W2:Y:S02]  /*0080*/  SHFL.IDX PT, R0, R75, RZ, 0x1f ;  /* 0x00001fff4b007589 */ /* 0x000ea400000e0000 */
[----:B--2---:R-:W-:Y:S01]  /*0090*/  R2UR UR17, R0 ;  /* 0x00000000001172ca */ /* 0x004fe200000e0000 */
[----:B-1----:R-:W-:-:S14]  /*00a0*/  BRA.U UP0, `(.L_x_0) ;  /* 0x0000000100307547 */ /* 0x002fdc000b800000 */
[----:B------:R-:W1:Y:S02]  /*00b0*/  LDCU.64 UR4, c[0x0][0x888] ;  /* 0x00011100ff0477ac */ /* 0x000e640008000a00 */
[----:B-1----:R-:W-:-:S04]  /*00c0*/  UISETP.NE.U32.AND UP0, UPT, UR4, URZ, UPT ;  /* 0x000000ff0400728c */ /* 0x002fc8000bf05070 */
[----:B------:R-:W-:-:S09]  /*00d0*/  UISETP.NE.AND.EX UP0, UPT, UR5, URZ, UPT, UP0 ;  /* 0x000000ff0500728c */ /* 0x000fd2000bf05300 */
[----:B------:R-:W-:Y:S05]  /*00e0*/  BRA.U !UP0, `(.L_x_1) ;  /* 0x0000000108147547 */ /* 0x000fea000b800000 */
[----:B------:R-:W1:Y:S01]  /*00f0*/  LDC.64 R40, c[0x0][0x888] ;  /* 0x00022200ff287b82 */ /* 0x000e620000000a00 */
[----:B------:R-:W1:Y:S02]  /*0100*/  LDCU.64 UR4, c[0x0][0x358] ;  /* 0x00006b00ff0477ac */ /* 0x000e640008000a00 */
[----:B-1----:R1:W5:Y:S01]  /*0110*/  LDG.E R40, desc[UR4][R40.64] ;  /* 0x0000000428287981 */ /* 0x002362000c1e1900 */
[----:B------:R-:W-:Y:S01]  /*0120*/  HFMA2 R74, -RZ, RZ, 0, 5.9604644775390625e-08 ;  /* 0x00000001ff4a7431 */ /* 0x000fe200000001ff */
[----:B------:R-:W-:Y:S05]  /*0130*/  BRA `(.L_x_0) ;  /* 0x00000000000c7947 */ /* 0x000fea0003800000 */
.L_x_1:
[----:B------:R-:W1:Y:S01]  /*0140*/  LDCU UR4, c[0x0][0x880] ;  /* 0x00011000ff0477ac */ /* 0x000e620008000800 */
[----:B------:R-:W-:Y:S01]  /*0150*/  HFMA2 R74, -RZ, RZ, 0, 5.9604644775390625e-08 ;  /* 0x00000001ff4a7431 */ /* 0x000fe200000001ff */
[----:B-1----:R-:W-:-:S07]  /*0160*/  MOV R40, UR4 ;  /* 0x0000000400287c02 */ /* 0x002fce0008000f00 */
.L_x_0:
[----:B------:R-:W2:Y:S02]  /*0170*/  LDCU.64 UR4, c[0x0][0x8b0] ;  /* 0x00011600ff0477ac */ /* 0x000ea40008000a00 */
[----:B--2---:R-:W-:-:S04]  /*0180*/  UISETP.NE.U32.AND UP0, UPT, UR4, URZ, UPT ;  /* 0x000000ff0400728c */ /* 0x004fc8000bf05070 */
[----:B------:R-:W-:-:S09]  /*0190*/  UISETP.NE.AND.EX UP0, UPT, UR5, URZ, UPT, UP0 ;  /* 0x000000ff0500728c */ /* 0x000fd2000bf05300 */
[----:B------:R-:W-:Y:S05]  /*01a0*/  BRA.U UP0, `(.L_x_2) ;  /* 0x0000000100287547 */ /* 0x000fea000b800000 */
[----:B------:R-:W2:Y:S02]  /*01b0*/  LDCU.64 UR4, c[0x0][0x8a8] ;  /* 0x00011500ff0477ac */ /* 0x000ea40008000a00 */
[----:B--2---:R-:W-:-:S04]  /*01c0*/  UISETP.NE.U32.AND UP0, UPT, UR4, URZ, UPT ;  /* 0x000000ff0400728c */ /* 0x004fc8000bf05070 */
[----:B------:R-:W-:-:S09]  /*01d0*/  UISETP.NE.AND.EX UP0, UPT, UR5, URZ, UPT, UP0 ;  /* 0x000000ff0500728c */ /* 0x000fd2000bf05300 */
[----:B------:R-:W-:Y:S05]  /*01e0*/  BRA.U !UP0, `(.L_x_3) ;  /* 0x0000000108107547 */ /* 0x000fea000b800000 */
[----:B------:R-:W2:Y:S01]  /*01f0*/  LDC.64 R38, c[0x0][0x8a8] ;  /* 0x00022a00ff267b82 */ /* 0x000ea20000000a00 */
[----:B------:R-:W2:Y:S02]  /*0200*/  LDCU.64 UR4, c[0x0][0x358] ;  /* 0x00006b00ff0477ac */ /* 0x000ea40008000a00 */
[----:B--2---:R2:W5:Y:S01]  /*0210*/  LDG.E R38, desc[UR4][R38.64] ;  /* 0x0000000426267981 */ /* 0x004562000c1e1900 */
[----:B------:R-:W-:Y:S05]  /*0220*/  BRA `(.L_x_2) ;  /* 0x0000000000087947 */ /* 0x000fea0003800000 */
.L_x_3:
[----:B------:R-:W2:Y:S02]  /*0230*/  LDCU UR4, c[0x0][0x8a0] ;  /* 0x00011400ff0477ac */ /* 0x000ea40008000800 */
[----:B--2---:R-:W-:Y:S02]  /*0240*/  MOV R38, UR4 ;  /* 0x0000000400267c02 */ /* 0x004fe40008000f00 */
.L_x_2:
[----:B------:R-:W-:Y:S01]  /*0250*/  IMAD.U32 R0, RZ, RZ, UR17 ;  /* 0x00000011ff007e24 */ /* 0x000fe2000f8e00ff */
[----:B------:R-:W-:Y:S04]  /*0260*/  BSSY.RECONVERGENT B0, `(.L_x_4) ;  /* 0x000000c000007945 */ /* 0x000fe80003800200 */
[C---:B------:R-:W-:Y:S02]  /*0270*/  ISETP.NE.OR P1, PT, R0.reuse, 0x1, !P3 ;  /* 0x000000010000780c */ /* 0x040fe40005f25670 */
[----:B------:R-:W-:-:S11]  /*0280*/  ISETP.NE.OR P0, PT, R0, 0x3, !P3 ;  /* 0x000000030000780c */ /* 0x000fd60005f05670 */
[----:B------:R-:W-:Y:S05]  /*0290*/  @P1 BRA `(.L_x_5) ;  /* 0x0000000000201947 */ /* 0x000fea0003800000 */
[----:B------:R-:W3:Y:S02]  /*02a0*/  LDCU.64 UR4, c[0x0][0x348] ;  /* 0x00006900ff0477ac */ /* 0x000ee40008000a00 */
[----:B---3--:R-:W-:Y:S02]  /*02b0*/  UIADD3 UR6, UP1, UPT, UR4, 0x80, URZ ;  /* 0x0000008004067890 */ /* 0x008fe4000ff3e0ff */
[----:B------:R-:W-:Y:S02]  /*02c0*/  UIADD3 UR4, UP0, UPT, UR4, 0x180, URZ ;  /* 0x0000018004047890 */ /* 0x000fe4000ff1e0ff */
[----:B------:R-:W-:Y:S02]  /*02d0*/  UIADD3.X UR7, UPT, UPT, URZ, UR5, URZ, UP1, !UPT ;  /* 0x00000005ff077290 */ /* 0x000fe40008ffe4ff */
[----:B------:R-:W-:-:S07]  /*02e0*/  UIADD3.X UR5, UPT, UPT, URZ, UR5, URZ, UP0, !UPT ;  /* 0x00000005ff057290 */ /* 0x000fce00087fe4ff */
[----:B------:R3:W-:Y:S02]  /*02f0*/  UTMACCTL.PF [UR6] ;  /* 0x00000000060079b9 */ /* 0x0007e40008040000 */
[----:B------:R3:W-:Y:S02]  /*0300*/  UTMACCTL.PF [UR4] ;  /* 0x00000000040079b9 */ /* 0x0007e40008040000 */
[----:B---3--:R-:W-:Y:S01]  /*0310*/  NOP ;  /* 0x0000000000007918 */ /* 0x008fe20000000000 */
.L_x_5:
[----:B------:R-:W-:Y:S05]  /*0320*/  BSYNC.RECONVERGENT B0 ;  /* 0x0000000000007941 */ /* 0x000fea0003800200 */
.L_x_4:
[----:B------:R-:W-:Y:S04]  /*0330*/  BSSY.RECONVERGENT B0, `(.L_x_6) ;  /* 0x000000a000007945 */ /* 0x000fe80003800200 */
        /* <DEDUP_REMOVED lines=9> */
.L_x_7:
[----:B------:R-:W-:Y:S05]  /*03d0*/  BSYNC.RECONVERGENT B0 ;  /* 0x0000000000007941 */ /* 0x000fea0003800200 */
.L_x_6:
[----:B------:R-:W3:Y:S01]  /*03e0*/  LDCU.64 UR4, c[0x0][0x888] ;  /* 0x00011100ff0477ac */ /* 0x000ee20008000a00 */
[----:B------:R-:W-:Y:S02]  /*03f0*/  UISETP.EQ.U32.AND UP1, UPT, UR8, URZ, UPT ;  /* 0x000000ff0800728c */ /* 0x000fe4000bf22070 */
[----:B------:R-:W-:Y:S02]  /*0400*/  UPLOP3.LUT UP3, UPT, UPT, UPT, UPT, 0x80, 0x8 ;  /* 0x000000000008789c */ /* 0x000fe40003f6f070 */
[----:B---3--:R-:W-:-:S04]  /*0410*/  UISETP.NE.U32.AND UP0, UPT, UR4, URZ, UPT ;  /* 0x000000ff0400728c */ /* 0x008fc8000bf05070 */
[----:B------:R-:W-:-:S04]  /*0420*/  UISETP.NE.AND.EX UP0, UPT, UR5, URZ, UPT, UP0 ;  /* 0x000000ff0500728c */ /* 0x000fc8000bf05300 */
[----:B------:R-:W-:-:S04]  /*0430*/  UISETP.EQ.OR.EX UP2, UPT, UR9, URZ, !UP0, UP1 ;  /* 0x000000ff0900728c */ /* 0x000fc8000c742710 */
[----:B------:R-:W-:-:S06]  /*0440*/  UP2UR UR4, UPR, URZ, 0x4 ;  /* 0x00000004ff047883 */ /* 0x000fcc0008000000 */
[----:B------:R-:W-:Y:S01]  /*0450*/  MOV R78, UR4 ;  /* 0x00000004004e7c02 */ /* 0x000fe20008000f00 */
[----:B------:R-:W-:Y:S06]  /*0460*/  BRA.U !UP2, `(.L_x_8) ;  /* 0x000000010a207547 */ /* 0x000fec000b800000 */
[----:B-----5:R-:W-:Y:S01]  /*0470*/  R2UR UR5, R40 ;  /* 0x00000000280572ca */ /* 0x020fe200000e0000 */
[----:B------:R-:W-:Y:S02]  /*0480*/  UISETP.NE.U32.AND UP1, UPT, UR8, URZ, UPT ;  /* 0x000000ff0800728c */ /* 0x000fe4000bf25070 */
[----:B------:R-:W-:Y:S02]  /*0490*/  USEL UR4, URZ, 0xffffffff, UP0 ;  /* 0xffffffffff047887 */ /* 0x000fe40008000000 */
[----:B------:R-:W-:-:S08]  /*04a0*/  UISETP.NE.AND.EX UP1, UPT, UR9, URZ, UPT, UP1 ;  /* 0x000000ff0900728c */ /* 0x000fd0000bf25310 */
[----:B------:R-:W-:-:S04]  /*04b0*/  UISETP.NE.AND UP0, UPT, UR5, URZ, UPT ;  /* 0x000000ff0500728c */ /* 0x000fc8000bf05270 */
[----:B------:R-:W-:-:S04]  /*04c0*/  @!UP1 USEL UR4, URZ, 0xffffffff, UP0 ;  /* 0xffffffffff049887 */ /* 0x000fc80008000000 */
[----:B------:R-:W-:-:S04]  /*04d0*/  ULOP3.LUT UR4, UR4, 0x1, URZ, 0xc0, !UPT ;  /* 0x0000000104047892 */ /* 0x000fc8000f8ec0ff */
[----:B------:R-:W-:-:S11]  /*04e0*/  UISETP.NE.U32.AND UP3, UPT, UR4, 0x1, UPT ;  /* 0x000000010400788c */ /* 0x000fd6000bf65070 */
.L_x_8:
[----:B------:R-:W3:Y:S01]  /*04f0*/  SHFL.IDX PT, R2, R75, RZ, 0x1f ;  /* 0x00001fff4b027589 */ /* 0x000ee200000e0000 */
[----:B------:R-:W-:-:S04]  /*0500*/  UISETP.NE.AND UP0, UPT, UR17, 0x2, UPT ;  /* 0x000000021100788c */ /* 0x000fc8000bf05270 */
[----:B------:R-:W-:Y:S01]  /*0510*/  USEL UR46, URZ, 0x1, UP0 ;  /* 0x00000001ff2e7887 */ /* 0x000fe20008000000 */
[----:B---3--:R-:W-:-:S13]  /*0520*/  ISETP.NE.AND P0, PT, R2, RZ, PT ;  /* 0x000000ff0200720c */ /* 0x008fda0003f05270 */
[----:B------:R-:W-:Y:S05]  /*0530*/  @P0 BRA `(.L_x_9) ;  /* 0x0000000000940947 */ /* 0x000fea0003800000 */
[----:B------:R-:W-:Y:S01]  /*0540*/  ELECT P0, URZ, PT ;  /* 0x0000000000ff782f */ /* 0x000fe20003800000 */
[----:B------:R-:W-:-:S12]  /*0550*/  BSSY.RECONVERGENT B0, `(.L_x_9) ;  /* 0x0000023000007945 */ /* 0x000fd80003800200 */
[----:B------:R-:W-:Y:S05]  /*0560*/  @!P0 BRA `(.L_x_10) ;  /* 0x0000000000848947 */ /* 0x000fea0003800000 */
[----:B------:R-:W3:Y:S01]  /*0570*/  S2UR UR4, SR_CgaCtaId ;  /* 0x00000000000479c3 */ /* 0x000ee20000008800 */
[----:B------:R-:W-:Y:S01]  /*0580*/  UMOV UR5, 0x400 ;  /* 0x0000040000057882 */ /* 0x000fe20000000000 */
[----:B------:R-:W-:Y:S01]  /*0590*/  UMOV UR8, 0x1 ;  /* 0x0000000100087882 */ /* 0x000fe20000000000 */
[----:B------:R-:W-:Y:S01]  /*05a0*/  UMOV UR6, 0x5 ;  /* 0x0000000500067882 */ /* 0x000fe20000000000 */
[----:B------:R-:W-:-:S04]  /*05b0*/  UIADD3 UR8, UPT, UPT, -UR8, 0x100000, URZ ;  /* 0x0010000008087890 */ /* 0x000fc8000fffe1ff */
[----:B------:R-:W-:Y:S02]  /*05c0*/  USHF.L.U32 UR9, UR8, 0xb, URZ ;  /* 0x0000000b08097899 */ /* 0x000fe400080006ff */
[----:B------:R-:W-:Y:S02]  /*05d0*/  USHF.L.U32 UR8, UR8, 0x1, URZ ;  /* 0x0000000108087899 */ /* 0x000fe400080006ff */
[----:B------:R-:W-:-:S04]  /*05e0*/  UIADD3 UR6, UPT, UPT, -UR6, 0x100000, URZ ;  /* 0x0010000006067890 */ /* 0x000fc8000fffe1ff */
[----:B------:R-:W-:Y:S02]  /*05f0*/  USHF.L.U32 UR7, UR6, 0xb, URZ ;  /* 0x0000000b06077899 */ /* 0x000fe400080006ff */
[----:B------:R-:W-:Y:S02]  /*0600*/  USHF.L.U32 UR6, UR6, 0x1, URZ ;  /* 0x0000000106067899 */ /* 0x000fe400080006ff */
[----:B---3--:R-:W-:Y:S01]  /*0610*/  ULEA UR4, UR4, UR5, 0x18 ;  /* 0x0000000504047291 */ /* 0x008fe2000f8ec0ff */
[----:B------:R-:W3:Y:S11]  /*0620*/  FENCE.VIEW.ASYNC.S ;  /* 0x00000000000073c6 */ /* 0x000ef60000000000 */
[----:B---3--:R3:W4:Y:S01]  /*0630*/  SYNCS.EXCH.64 URZ, [UR4], UR8 ;  /* 0x0000000804ff75b2 */ /* 0x0087220008000100 */
[----:B------:R3:W1:Y:S01]  /*0640*/  SYNCS.EXCH.64 URZ, [UR4+0x50], UR6 ;  /* 0x0000500604ff75b2 */ /* 0x0006620008000100 */
        /* <DEDUP_REMOVED lines=17> */
[----:B------:R3:W1:Y:S02]  /*0760*/  SYNCS.EXCH.64 URZ, [UR4+0x98], UR6 ;  /* 0x0000980604ff75b2 */ /* 0x0006640008000100 */
[----:B---3--:R-:W-:Y:S01]  /*0770*/  NOP ;  /* 0x0000000000007918 */ /* 0x008fe20000000000 */
.L_x_10:
[----:B------:R-:W-:Y:S05]  /*0780*/  BSYNC.RECONVERGENT B0 ;  /* 0x0000000000007941 */ /* 0x000fea0003800200 */
.L_x_9:
[----:B------:R-:W3:Y:S01]  /*0790*/  SHFL.IDX PT, R2, R75, RZ, 0x1f ;  /* 0x00001fff4b027589 */ /* 0x000ee200000e0000 */
[----:B------:R-:W-:Y:S01]  /*07a0*/  NOP ;  /* 0x0000000000007918 */ /* 0x000fe20000000000 */
[----:B---3--:R-:W-:-:S13]  /*07b0*/  ISETP.NE.AND P0, PT, R2, 0x1, PT ;  /* 0x000000010200780c */ /* 0x008fda0003f05270 */
[----:B------:R-:W-:Y:S05]  /*07c0*/  @P0 BRA `(.L_x_11) ;  /* 0x0000000000580947 */ /* 0x000fea0003800000 */
        /* <DEDUP_REMOVED lines=9> */
[----:B------:R-:W-:Y:S01]  /*0860*/  USHF.L.U32 UR6, UR6, 0x1, URZ ;  /* 0x0000000106067899 */ /* 0x000fe200080006ff */
[----:B------:R-:W-:Y:S01]  /*0870*/  ELECT P0, URZ, PT ;  /* 0x0000000000ff782f */ /* 0x000fe20003800000 */
[----:B---3--:R-:W-:Y:S01]  /*0880*/  ULEA UR4, UR4, UR5, 0x18 ;  /* 0x0000000504047291 */ /* 0x008fe2000f8ec0ff */
[----:B------:R-:W3:Y:S11]  /*0890*/  FENCE.VIEW.ASYNC.S ;  /* 0x00000000000073c6 */ /* 0x000ef60000000000 */
[----:B---3--:R3:W1:Y:S01]  /*08a0*/  SYNCS.EXCH.64 URZ, [UR4+0xa0], UR8 ;  /* 0x0000a00804ff75b2 */ /* 0x0086620008000100 */
[----:B------:R3:W1:Y:S01]  /*08b0*/  SYNCS.EXCH.64 URZ, [UR4+0xc0], UR6 ;  /* 0x0000c00604ff75b2 */ /* 0x0006620008000100 */
[----:B------:R3:W1:Y:S01]  /*08c0*/  SYNCS.EXCH.64 URZ, [UR4+0xa8], UR8 ;  /* 0x0000a80804ff75b2 */ /* 0x0006620008000100 */
[----:B------:R3:W1:Y:S01]  /*08d0*/  SYNCS.EXCH.64 URZ, [UR4+0xc8], UR6 ;  /* 0x0000c80604ff75b2 */ /* 0x0006620008000100 */
[----:B------:R3:W1:Y:S01]  /*08e0*/  SYNCS.EXCH.64 URZ, [UR4+0xb0], UR8 ;  /* 0x0000b00804ff75b2 */ /* 0x0006620008000100 */
[----:B------:R3:W1:Y:S01]  /*08f0*/  SYNCS.EXCH.64 URZ, [UR4+0xd0], UR6 ;  /* 0x0000d00604ff75b2 */ /* 0x0006620008000100 */
[----:B------:R3:W1:Y:S01]  /*0900*/  SYNCS.EXCH.64 URZ, [UR4+0xb8], UR8 ;  /* 0x0000b80804ff75b2 */ /* 0x0006620008000100 */
[----:B------:R3:W1:Y:S01]  /*0910*/  SYNCS.EXCH.64 URZ, [UR4+0xd8], UR6 ;  /* 0x0000d80604ff75b2 */ /* 0x0006620008000100 */
[----:B------:R-:W-:Y:S01]  /*0920*/  NOP ;  /* 0x0000000000007918 */ /* 0x000fe20000000000 */
.L_x_11:
[----:B------:R-:W2:Y:S01]  /*0930*/  SHFL.IDX PT, R2, R75, RZ, 0x1f ;  /* 0x00001fff4b027589 */ /* 0x000ea200000e0000 */
[----:B------:R-:W-:Y:S01]  /*0940*/  NOP ;  /* 0x0000000000007918 */ /* 0x000fe20000000000 */
[----:B--2---:R-:W-:-:S13]  /*0950*/  ISETP.NE.AND P0, PT, R2, 0x3, PT ;  /* 0x000000030200780c */ /* 0x004fda0003f05270 */
[----:B------:R-:W-:Y:S05]  /*0960*/  @P0 BRA `(.L_x_12) ;  /* 0x0000000000300947 */ /* 0x000fea0003800000 */
[----:B---3--:R-:W2:Y:S01]  /*0970*/  S2UR UR4, SR_CgaCtaId ;  /* 0x00000000000479c3 */ /* 0x008ea20000008800 */
[----:B------:R-:W-:Y:S01]  /*0980*/  UMOV UR6, 0x400 ;  /* 0x0000040000067882 */ /* 0x000fe20000000000 */
[----:B------:R-:W-:Y:S01]  /*0990*/  UMOV UR5, 0x20 ;  /* 0x0000002000057882 */ /* 0x000fe20000000000 */
[----:B------:R-:W-:Y:S01]  /*09a0*/  ELECT P0, URZ, PT ;  /* 0x0000000000ff782f */ /* 0x000fe20003800000 */
[----:B--2---:R-:W-:Y:S02]  /*09b0*/  ULEA UR6, UR4, UR6, 0x18 ;  /* 0x0000000604067291 */ /* 0x004fe4000f8ec0ff */
[----:B------:R-:W-:-:S04]  /*09c0*/  UIADD3 UR4, UPT, UPT, -UR5, 0x100000, URZ ;  /* 0x0010000005047890 */ /* 0x000fc8000fffe1ff */
[----:B------:R-:W-:Y:S02]  /*09d0*/  USHF.L.U32 UR5, UR4, 0xb, URZ ;  /* 0x0000000b04057899 */ /* 0x000fe400080006ff */
[----:B------:R-:W-:Y:S01]  /*09e0*/  USHF.L.U32 UR4, UR4, 0x1, URZ ;  /* 0x0000000104047899 */ /* 0x000fe200080006ff */
[----:B------:R-:W2:Y:S11]  /*09f0*/  FENCE.VIEW.ASYNC.S ;  /* 0x00000000000073c6 */ /* 0x000eb60000000000 */
[----:B--2---:R2:W3:Y:S01]  /*0a00*/  SYNCS.EXCH.64 URZ, [UR6+0xe0], UR4 ;  /* 0x0000e00406ff75b2 */ /* 0x0044e20008000100 */
[----:B------:R2:W1:Y:S01]  /*0a10*/  SYNCS.EXCH.64 URZ, [UR6+0xe8], UR4 ;  /* 0x0000e80406ff75b2 */ /* 0x0004620008000100 */
[----:B------:R-:W-:Y:S01]  /*0a20*/  NOP ;  /* 0x0000000000007918 */ /* 0x000fe20000000000 */
.L_x_12:
[----:B------:R-:W4:Y:S01]  /*0a30*/  SHFL.IDX PT, R2, R75, RZ, 0x1f ;  /* 0x00001fff4b027589 */ /* 0x000f2200000e0000 */
[----:B------:R-:W-:Y:S01]  /*0a40*/  NOP ;  /* 0x0000000000007918 */ /* 0x000fe20000000000 */
[----:B----4-:R-:W-:-:S13]  /*0a50*/  ISETP.NE.AND P0, PT, R2, 0x4, PT ;  /* 0x000000040200780c */ /* 0x010fda0003f05270 */
[----:B------:R-:W-:Y:S05]  /*0a60*/  @P0 BRA `(.L_x_13) ;  /* 0x00000000004c0947 */ /* 0x000fea0003800000 */
[----:B--23--:R-:W2:Y:S01]  /*0a70*/  S2UR UR6, SR_CgaCtaId ;  /* 0x00000000000679c3 */ /* 0x00cea20000008800 */
[----:B------:R-:W-:Y:S01]  /*0a80*/  UMOV UR4, 0x720 ;  /* 0x0000072000047882 */ /* 0x000fe20000000000 */
[----:B------:R-:W-:Y:S01]  /*0a90*/  UMOV UR5, 0x400 ;  /* 0x0000040000057882 */ /* 0x000fe20000000000 */
[----:B------:R-:W-:Y:S01]  /*0aa0*/  USEL UR4, UR4, 0x620, UP3 ;  /* 0x0000062004047887 */ /* 0x000fe20009800000 */
[----:B------:R-:W-:Y:S01]  /*0ab0*/  UMOV UR8, 0x1 ;  /* 0x0000000100087882 */ /* 0x000fe20000000000 */
[----:B------:R-:W-:Y:S01]  /*0ac0*/  ELECT P0, URZ, PT ;  /* 0x0000000000ff782f */ /* 0x000fe20003800000 */
[----:B------:R-:W-:-:S04]  /*0ad0*/  UIADD3 UR8, UPT, UPT, -UR8, 0x100000, URZ ;  /* 0x0010000008087890 */ /* 0x000fc8000fffe1ff */
[----:B------:R-:W-:Y:S02]  /*0ae0*/  USHF.L.U32 UR9, UR8, 0xb, URZ ;  /* 0x0000000b08097899 */ /* 0x000fe400080006ff */
[----:B------:R-:W-:Y:S02]  /*0af0*/  USHF.L.U32 UR8, UR8, 0x1, URZ ;  /* 0x0000000108087899 */ /* 0x000fe400080006ff */
[----:B--2---:R-:W-:Y:S02]  /*0b00*/  ULEA UR6, UR6, UR5, 0x18 ;  /* 0x0000000506067291 */ /* 0x004fe4000f8ec0ff */
[----:B------:R-:W-:-:S04]  /*0b10*/  UIADD3 UR4, UPT, UPT, -UR4, 0x100000, URZ ;  /* 0x0010000004047890 */ /* 0x000fc8000fffe1ff */
[----:B------:R-:W-:Y:S02]  /*0b20*/  USHF.L.U32 UR5, UR4, 0xb, URZ ;  /* 0x0000000b04057899 */ /* 0x000fe400080006ff */
[----:B------:R-:W-:Y:S01]  /*0b30*/  USHF.L.U32 UR4, UR4, 0x1, URZ ;  /* 0x0000000104047899 */ /* 0x000fe200080006ff */
[----:B------:R-:W2:Y:S03]  /*0b40*/  FENCE.VIEW.ASYNC.S ;  /* 0x00000000000073c6 */ /* 0x000ea60000000000 */
[----:B--2---:R4:W2:Y:S08]  /*0b50*/  SYNCS.EXCH.64 URZ, [UR6+0xf0], UR8 ;  /* 0x0000f00806ff75b2 */ /* 0x0048b00008000100 */
[----:B------:R4:W3:Y:S01]  /*0b60*/  SYNCS.EXCH.64 URZ, [UR6+0x100], UR4 ;  /* 0x0001000406ff75b2 */ /* 0x0008e20008000100 */
[----:B------:R4:W1:Y:S01]  /*0b70*/  SYNCS.EXCH.64 URZ, [UR6+0xf8], UR8 ;  /* 0x0000f80806ff75b2 */ /* 0x0008620008000100 */
[----:B------:R4:W1:Y:S02]  /*0b80*/  SYNCS.EXCH.64 URZ, [UR6+0x108], UR4 ;  /* 0x0001080406ff75b2 */ /* 0x0008640008000100 */
[----:B----4-:R-:W-:Y:S01]  /*0b90*/  NOP ;  /* 0x0000000000007918 */ /* 0x010fe20000000000 */
.L_x_13:
[----:B------:R-:W4:Y:S01]  /*0ba0*/  SHFL.IDX PT, R2, R75, RZ, 0x1f ;  /* 0x00001fff4b027589 */ /* 0x000f2200000e0000 */
[----:B------:R-:W-:Y:S01]  /*0bb0*/  NOP ;  /* 0x0000000000007918 */ /* 0x000fe20000000000 */
[----:B----4-:R-:W-:-:S13]  /*0bc0*/  ISETP.NE.AND P0, PT, R2, 0x5, PT ;  /* 0x000000050200780c */ /* 0x010fda0003f05270 */
[----:B------:R-:W-:Y:S05]  /*0bd0*/  @P0 BRA `(.L_x_14) ;  /* 0x0000000000580947 */ /* 0x000fea0003800000 */
[----:B--23--:R-:W2:Y:S01]  /*0be0*/  S2UR UR4, SR_CgaCtaId ;  /* 0x00000000000479c3 */ /* 0x00cea20000008800 */
        /* <DEDUP_REMOVED lines=10> */
[----:B--2---:R-:W-:Y:S01]  /*0c90*/  ULEA UR4, UR4, UR5, 0x18 ;  /* 0x0000000504047291 */ /* 0x004fe2000f8ec0ff */
[----:B------:R-:W2:Y:S11]  /*0ca0*/  FENCE.VIEW.ASYNC.S ;  /* 0x00000000000073c6 */ /* 0x000eb60000000000 */
[----:B--2---:R4:W2:Y:S01]  /*0cb0*/  SYNCS.EXCH.64 URZ, [UR4+0x110], UR8 ;  /* 0x0001100804ff75b2 */ /* 0x0048a20008000100 */
[----:B------:R4:W3:Y:S01]  /*0cc0*/  SYNCS.EXCH.64 URZ, [UR4+0x130], UR6 ;  /* 0x0001300604ff75b2 */ /* 0x0008e20008000100 */
[----:B------:R4:W1:Y:S01]  /*0cd0*/  SYNCS.EXCH.64 URZ, [UR4+0x118], UR8 ;  /* 0x0001180804ff75b2 */ /* 0x0008620008000100 */
[----:B------:R4:W1:Y:S01]  /*0ce0*/  SYNCS.EXCH.64 URZ, [UR4+0x138], UR6 ;  /* 0x0001380604ff75b2 */ /* 0x0008620008000100 */
[----:B------:R4:W1:Y:S01]  /*0cf0*/  SYNCS.EXCH.64 URZ, [UR4+0x120], UR8 ;  /* 0x0001200804ff75b2 */ /* 0x0008620008000100 */
[----:B------:R4:W1:Y:S01]  /*0d00*/  SYNCS.EXCH.64 URZ, [UR4+0x140], UR6 ;  /* 0x0001400604ff75b2 */ /* 0x0008620008000100 */
[----:B------:R4:W1:Y:S01]  /*0d10*/  SYNCS.EXCH.64 URZ, [UR4+0x128], UR8 ;  /* 0x0001280804ff75b2 */ /* 0x0008620008000100 */
[----:B------:R4:W1:Y:S02]  /*0d20*/  SYNCS.EXCH.64 URZ, [UR4+0x148], UR6 ;  /* 0x0001480604ff75b2 */ /* 0x0008640008000100 */
[----:B----4-:R-:W-:Y:S01]  /*0d30*/  NOP ;  /* 0x0000000000007918 */ /* 0x010fe20000000000 */
.L_x_14:
[----:B------:R-:W4:Y:S01]  /*0d40*/  SHFL.IDX PT, R2, R75, RZ, 0x1f ;  /* 0x00001fff4b027589 */ /* 0x000f2200000e0000 */
[----:B------:R-:W1:Y:S01]  /*0d50*/  S2UR UR45, SR_CgaCtaId ;  /* 0x00000000002d79c3 */ /* 0x000e620000008800 */
[----:B------:R-:W-:Y:S01]  /*0d60*/  NOP ;  /* 0x0000000000007918 */ /* 0x000fe20000000000 */
[----:B----4-:R-:W-:-:S13]  /*0d70*/  ISETP.NE.AND P0, PT, R2, 0x3, PT ;  /* 0x000000030200780c */ /* 0x010fda0003f05270 */
[----:B-1----:R-:W-:Y:S05]  /*0d80*/  @P0 BRA `(.L_x_15) ;  /* 0x0000000000340947 */ /* 0x002fea0003800000 */
[----:B--23--:R-:W-:Y:S01]  /*0d90*/  UMOV UR4, 0x400 ;  /* 0x0000040000047882 */ /* 0x00cfe20000000000 */
[----:B------:R-:W-:Y:S01]  /*0da0*/  UMOV UR6, 0x20 ;  /* 0x0000002000067882 */ /* 0x000fe20000000000 */
[----:B------:R-:W-:Y:S02]  /*0db0*/  ULEA UR4, UR45, UR4, 0x18 ;  /* 0x000000042d047291 */ /* 0x000fe4000f8ec0ff */
[----:B------:R-:W-:-:S04]  /*0dc0*/  UIADD3 UR6, UPT, UPT, -UR6, 0x100000, URZ ;  /* 0x0010000006067890 */ /* 0x000fc8000fffe1ff */
[----:B------:R-:W-:Y:S02]  /*0dd0*/  USHF.L.U32 UR7, UR6, 0xb, URZ ;  /* 0x0000000b06077899 */ /* 0x000fe400080006ff */
[----:B------:R-:W-:Y:S01]  /*0de0*/  USHF.L.U32 UR6, UR6, 0x1, URZ ;  /* 0x0000000106067899 */ /* 0x000fe200080006ff */
[----:B------:R-:W-:Y:S01]  /*0df0*/  ELECT P0, URZ, PT ;  /* 0x0000000000ff782f */ /* 0x000fe20003800000 */
[----:B------:R-:W1:Y:S10]  /*0e00*/  FENCE.VIEW.ASYNC.S ;  /* 0x00000000000073c6 */ /* 0x000e740000000000 */
[----:B-1----:R1:W4:Y:S01]  /*0e10*/  SYNCS.EXCH.64 URZ, [UR4+0x150], UR6 ;  /* 0x0001500604ff75b2 */ /* 0x0023220008000100 */
[----:B------:R1:W2:Y:S01]  /*0e20*/  SYNCS.EXCH.64 URZ, [UR4+0x160], UR6 ;  /* 0x0001600604ff75b2 */ /* 0x0002a20008000100 */
[----:B------:R1:W3:Y:S01]  /*0e30*/  SYNCS.EXCH.64 URZ, [UR4+0x158], UR6 ;  /* 0x0001580604ff75b2 */ /* 0x0002e20008000100 */
[----:B------:R1:W1:Y:S01]  /*0e40*/  SYNCS.EXCH.64 URZ, [UR4+0x168], UR6 ;  /* 0x0001680604ff75b2 */ /* 0x0002620008000100 */
[----:B------:R-:W-:Y:S01]  /*0e50*/  NOP ;  /* 0x0000000000007918 */ /* 0x000fe20000000000 */
.L_x_15:
[----:B-123--:R-:W1:Y:S01]  /*0e60*/  LDCU UR4, c[0x0][0x36c] ;  /* 0x00006d80ff0477ac */ /* 0x00ee620008000800 */
[----:B------:R-:W-:Y:S01]  /*0e70*/  ISETP.NE.OR P3, PT, R0, 0x2, !P3 ;  /* 0x000000020000780c */ /* 0x000fe20005f65670 */
[----:B------:R-:W-:Y:S01]  /*0e80*/  NOP ;  /* 0x0000000000007918 */ /* 0x000fe20000000000 */
[----:B------:R-:W-:Y:S01]  /*0e90*/  LOP3.LUT R0, R85, 0x1f, RZ, 0xc0, !PT ;  /* 0x0000001f55007812 */ /* 0x000fe200078ec0ff */
[----:B------:R-:W-:Y:S02]  /*0ea0*/  UISETP.NE.AND UP4, UPT, UR17, URZ, UPT ;  /* 0x000000ff1100728c */ /* 0x000fe4000bf85270 */
[----:B-1----:R-:W-:-:S09]  /*0eb0*/  UISETP.EQ.U32.AND UP5, UPT, UR4, 0x1, UPT ;  /* 0x000000010400788c */ /* 0x002fd2000bfa2070 */
[----:B------:R-:W-:Y:S05]  /*0ec0*/  BRA.U !UP5, `(.L_x_16) ;  /* 0x000000010d087547 */ /* 0x000fea000b800000 */
[----:B----4-:R-:W-:Y:S01]  /*0ed0*/  UCGABAR_ARV ;  /* 0x00000000000079c7 */ /* 0x010fe20008000000 */
[----:B------:R-:W-:Y:S05]  /*0ee0*/  BRA `(.L_x_17) ;  /* 0x0000000000047947 */ /* 0x000fea0003800000 */
.L_x_16:
[----:B----4-:R-:W-:Y:S01]  /*0ef0*/  NOP ;  /* 0x0000000000007918 */ /* 0x010fe20000000000 */
.L_x_17:
[----:B------:R-:W1:Y:S01]  /*0f00*/  S2UR UR16, SR_CTAID.X ;  /* 0x00000000001079c3 */ /* 0x000e620000002500 */
[----:B------:R-:W-:-:S05]  /*0f10*/  CS2R.32 R77, SR_CgaSize ;  /* 0x00000000004d7805 */ /* 0x000fca0000008a00 */
[----:B------:R-:W-:-:S05]  /*0f20*/  IMAD R77, R77, -0xa0, RZ ;  /* 0xffffff604d4d7824 */ /* 0x000fca00078e02ff */
[----:B------:R-:W-:-:S14]  /*0f30*/  R2UR UR5, R77 ;  /* 0x000000004d0572ca */ /* 0x000fdc00000e0000 */
[----:B------:R-:W2:Y:S01]  /*0f40*/  LDCU UR5, c[0x0][UR5+0x2b0] ;  /* 0x00005600050577ac */ /* 0x000ea20008000800 */
[----:B------:R-:W-:-:S05]  /*0f50*/  CS2R.32 R77, SR_CgaSize ;  /* 0x00000000004d7805 */ /* 0x000fca0000008a00 */
[----:B------:R-:W-:-:S05]  /*0f60*/  IMAD R77, R77, -0xa0, RZ ;  /* 0xffffff604d4d7824 */ /* 0x000fca00078e02ff */
[----:B------:R-:W-:-:S14]  /*0f70*/  R2UR UR4, R77 ;  /* 0x000000004d0472ca */ /* 0x000fdc00000e0000 */
[----:B------:R-:W3:Y:S01]  /*0f80*/  LDCU UR4, c[0x0][UR4+0x2b4] ;  /* 0x00005680040477ac */ /* 0x000ee20008000800 */
[----:B------:R-:W4:Y:S01]  /*0f90*/  S2UR UR20, SR_CTAID.Y ;  /* 0x00000000001479c3 */ /* 0x000f220000002600 */
[----:B------:R-:W-:-:S05]  /*0fa0*/  CS2R.32 R77, SR_CgaSize ;  /* 0x00000000004d7805 */ /* 0x000fca0000008a00 */
[----:B------:R-:W-:-:S05]  /*0fb0*/  IMAD R77, R77, -0xa0, RZ ;  /* 0xffffff604d4d7824 */ /* 0x000fca00078e02ff */
[----:B------:R-:W-:-:S14]  /*0fc0*/  R2UR UR7, R77 ;  /* 0x000000004d0772ca */ /* 0x000fdc00000e0000 */
[----:B------:R-:W3:Y:S01]  /*0fd0*/  LDCU UR7, c[0x0][UR7+0x2a0] ;  /* 0x00005400070777ac */ /* 0x000ee20008000800 */
[----:B------:R-:W-:-:S05]  /*0fe0*/  CS2R.32 R77, SR_CgaSize ;  /* 0x00000000004d7805 */ /* 0x000fca0000008a00 */
[----:B------:R-:W-:-:S05]  /*0ff0*/  IMAD R77, R77, -0xa0, RZ ;  /* 0xffffff604d4d7824 */ /* 0x000fca00078e02ff */
[----:B------:R-:W-:-:S14]  /*1000*/  R2UR UR8, R77 ;  /* 0x000000004d0872ca */ /* 0x000fdc00000e0000 */
[----:B------:R-:W3:Y:S01]  /*1010*/  LDCU UR8, c[0x0][UR8+0x2a4] ;  /* 0x00005480080877ac */ /* 0x000ee20008000800 */
[----:B------:R-:W-:Y:S02]  /*1020*/  ULOP3.LUT UR47, UR45, 0x3, URZ, 0xc0, !UPT ;  /* 0x000000032d2f7892 */ /* 0x000fe4000f8ec0ff */
[----:B------:R-:W-:Y:S02]  /*1030*/  USHF.R.U32.HI UR32, URZ, 0x2, UR45 ;  /* 0x00000002ff207899 */ /* 0x000fe4000801162d */
[----:B------:R-:W-:Y:S02]  /*1040*/  UISETP.GT.U32.AND UP1, UPT, UR47, 0xffff, UPT ;  /* 0x0000ffff2f00788c */ /* 0x000fe4000bf24070 */
[----:B------:R-:W-:Y:S01]  /*1050*/  USHF.L.U32 UR28, UR45, 0x9, URZ ;  /* 0x000000092d1c7899 */ /* 0x000fe200080006ff */
[----:B-1----:R-:W-:Y:S01]  /*1060*/  I2FP.F32.U32 R3, UR16 ;  /* 0x0000001000037c45 */ /* 0x002fe20008201000 */
[----:B------:R-:W1:Y:S04]  /*1070*/  LDCU UR21, c[0x0][0xb24] ;  /* 0x00016480ff1577ac */ /* 0x000e680008000800 */
[----:B--2---:R-:W-:Y:S01]  /*1080*/  FMUL R3, R3, UR5 ;  /* 0x0000000503037c20 */ /* 0x004fe20008400000 */
[----:B------:R-:W2:Y:S01]  /*1090*/  LDCU UR42, c[0x0][0xb24] ;  /* 0x00016480ff2a77ac */ /* 0x000ea20008000800 */
[----:B----4-:R-:W-:Y:S01]  /*10a0*/  I2FP.F32.U32 R2, UR20 ;  /* 0x0000001400027c45 */ /* 0x010fe20008201000 */
[----:B------:R-:W4:Y:S03]  /*10b0*/  LDCU UR31, c[0x0][0xb30] ;  /* 0x00016600ff1f77ac */ /* 0x000f260008000800 */
[----:B------:R-:W1:Y:S01]  /*10c0*/  F2I.U32.TRUNC.NTZ R3, R3 ;  /* 0x0000000300037305 */ /* 0x000e62000020f000 */
[----:B---3--:R-:W-:Y:S01]  /*10d0*/  FMUL R2, R2, UR4 ;  /* 0x0000000402027c20 */ /* 0x008fe20008400000 */
[----:B------:R-:W-:-:S02]  /*10e0*/  ULOP3.LUT UR4, UR45, 0x4, URZ, 0xc0, !UPT ;  /* 0x000000042d047892 */ /* 0x000fc4000f8ec0ff */
[----:B------:R-:W-:Y:S02]  /*10f0*/  USHF.L.U32 UR29, UR45, 0xc, URZ ;  /* 0x0000000c2d1d7899 */ /* 0x000fe400080006ff */
[----:B------:R-:W-:Y:S02]  /*1100*/  UISETP.GT.U32.AND UP0, UPT, UR4, 0xffff, UPT ;  /* 0x0000ffff0400788c */ /* 0x000fe4000bf04070 */
[----:B------:R-:W3:Y:S01]  /*1110*/  F2I.U32.TRUNC.NTZ R2, R2 ;  /* 0x0000000200027305 */ /* 0x000ee2000020f000 */
[----:B------:R-:W-:Y:S01]  /*1120*/  UMOV UR34, 0x11 ;  /* 0x0000001100227882 */ /* 0x000fe20000000000 */
[----:B------:R-:W-:Y:S02]  /*1130*/  USEL UR27, UR47, 0xffff, !UP1 ;  /* 0x0000ffff2f1b7887 */ /* 0x000fe4000c800000 */
[----:B------:R-:W-:Y:S01]  /*1140*/  USEL UR26, UR4, 0xffff, !UP0 ;  /* 0x0000ffff041a7887 */ /* 0x000fe2000c000000 */
[----:B-1----:R-:W-:Y:S02]  /*1150*/  R2UR UR5, R3 ;  /* 0x00000000030572ca */ /* 0x002fe400000e0000 */
[----:B---3--:R-:W-:-:S02]  /*1160*/  R2UR UR6, R2 ;  /* 0x00000000020672ca */ /* 0x008fc400000e0000 */
[----:B------:R-:W-:-:S09]  /*1170*/  PRMT R2, RZ, 0x7610, R2 ;  /* 0x00007610ff027816 */ /* 0x000fd20000000002 */
[----:B------:R-:W-:-:S04]  /*1180*/  UIADD3 UR5, UPT, UPT, -UR5, URZ, URZ ;  /* 0x000000ff05057290 */ /* 0x000fc8000fffe1ff */
[----:B------:R-:W-:Y:S02]  /*1190*/  UIMAD UR5, UR7, UR5, UR16 ;  /* 0x00000005070572a4 */ /* 0x000fe4000f8e0210 */
[----:B------:R-:W-:-:S04]  /*11a0*/  UIADD3 UR4, UPT, UPT, -UR6, URZ, URZ ;  /* 0x000000ff06047290 */ /* 0x000fc8000fffe1ff */
[----:B------:R-:W-:Y:S01]  /*11b0*/  IMAD.U32 R77, RZ, RZ, UR5 ;  /* 0x00000005ff4d7e24 */ /* 0x000fe2000f8e00ff */
[----:B------:R-:W-:-:S06]  /*11c0*/  UIMAD UR4, UR8, UR4, UR20 ;  /* 0x00000004080472a4 */ /* 0x000fcc000f8e0214 */
[----:B------:R-:W-:Y:S01]  /*11d0*/  IMAD.U32 R76, RZ, RZ, UR4 ;  /* 0x00000004ff4c7e24 */ /* 0x000fe2000f8e00ff */
[----:B--2-4-:R-:W-:Y:S06]  /*11e0*/  BRA.U UP4, `(.L_x_18) ;  /* 0x0000000104747547 */ /* 0x014fec000b800000 */
[----:B------:R-:W-:Y:S02]  /*11f0*/  R2UR UR4, R76 ;  /* 0x000000004c0472ca */ /* 0x000fe400000e0000 */
[----:B------:R-:W-:-:S11]  /*1200*/  R2UR UR8, R77 ;  /* 0x000000004d0872ca */ /* 0x000fd600000e0000 */
[----:B------:R-:W-:Y:S02]  /*1210*/  UISETP.NE.AND UP0, UPT, UR4, URZ, UPT ;  /* 0x000000ff0400728c */ /* 0x000fe4000bf05270 */
[----:B------:R-:W-:Y:S02]  /*1220*/  UISETP.NE.AND UP1, UPT, UR4, 0x1, UPT ;  /* 0x000000010400788c */ /* 0x000fe4000bf25270 */
[----:B------:R-:W-:Y:S02]  /*1230*/  UISETP.NE.AND UP2, UPT, UR8, URZ, UP0 ;  /* 0x000000ff0800728c */ /* 0x000fe40008745270 */
[----:B------:R-:W-:Y:S02]  /*1240*/  USEL UR4, URZ, 0x10, UP1 ;  /* 0x00000010ff047887 */ /* 0x000fe40008800000 */
[----:B------:R-:W-:Y:S02]  /*1250*/  USEL UR11, URZ, 0x1, UP2 ;  /* 0x00000001ff0b7887 */ /* 0x000fe40009000000 */
[----:B------:R-:W-:-:S02]  /*1260*/  UISETP.NE.AND UP2, UPT, UR8, URZ, UPT ;  /* 0x000000ff0800728c */ /* 0x000fc4000bf45270 */
[----:B------:R-:W-:Y:S02]  /*1270*/  USEL UR5, URZ, 0x2, UP0 ;  /* 0x00000002ff057887 */ /* 0x000fe40008000000 */
[----:B------:R-:W-:Y:S02]  /*1280*/  USEL UR9, UR4, 0x10, UP2 ;  /* 0x0000001004097887 */ /* 0x000fe40009000000 */
[----:B------:R-:W-:Y:S02]  /*1290*/  UISETP.NE.AND UP2, UPT, UR8, 0x1, UPT ;  /* 0x000000010800788c */ /* 0x000fe4000bf45270 */
[----:B------:R-:W-:Y:S02]  /*12a0*/  USEL UR4, URZ, 0x20, UP1 ;  /* 0x00000020ff047887 */ /* 0x000fe40008800000 */
[----:B------:R-:W-:Y:S02]  /*12b0*/  USEL UR7, UR5, 0x2, UP2 ;  /* 0x0000000205077887 */ /* 0x000fe40009000000 */
[----:B------:R-:W-:-:S02]  /*12c0*/  USEL UR10, UR4, 0x20, UP2 ;  /* 0x00000020040a7887 */ /* 0x000fc40009000000 */
[----:B------:R-:W-:Y:S02]  /*12d0*/  UISETP.NE.AND UP2, UPT, UR8, 0x2, UPT ;  /* 0x000000020800788c */ /* 0x000fe4000bf45270 */
[----:B------:R-:W-:Y:S02]  /*12e0*/  USEL UR6, URZ, 0x4, UP0 ;  /* 0x00000004ff067887 */ /* 0x000fe40008000000 */
[----:B------:R-:W-:Y:S02]  /*12f0*/  USEL UR4, URZ, 0x8, UP0 ;  /* 0x00000008ff047887 */ /* 0x000fe40008000000 */
[----:B------:R-:W-:Y:S02]  /*1300*/  UISETP.NE.AND UP0, UPT, UR8, 0x3, UPT ;  /* 0x000000030800788c */ /* 0x000fe4000bf05270 */
[----:B------:R-:W-:Y:S02]  /*1310*/  USEL UR5, URZ, 0x40, UP1 ;  /* 0x00000040ff057887 */ /* 0x000fe40008800000 */
[----:B------:R-:W-:-:S02]  /*1320*/  USEL UR8, UR6, 0x4, UP2 ;  /* 0x0000000406087887 */ /* 0x000fc40009000000 */
[----:B------:R-:W-:Y:S02]  /*1330*/  UIADD3 UR6, UPT, UPT, UR7, UR9, UR11 ;  /* 0x0000000907067290 */ /* 0x000fe4000fffe00b */
[----:B------:R-:W-:Y:S02]  /*1340*/  USEL UR7, UR5, 0x40, UP2 ;  /* 0x0000004005077887 */ /* 0x000fe40009000000 */
[----:B------:R-:W-:Y:S02]  /*1350*/  USEL UR12, URZ, 0x80, UP1 ;  /* 0x00000080ff0c7887 */ /* 0x000fe40008800000 */
[----:B------:R-:W-:Y:S02]  /*1360*/  USEL UR4, UR4, 0x8, UP0 ;  /* 0x0000000804047887 */ /* 0x000fe40008000000 */
[----:B------:R-:W-:Y:S02]  /*1370*/  UIADD3 UR5, UPT, UPT, UR8, UR10, UR6 ;  /* 0x0000000a08057290 */ /* 0x000fe4000fffe006 */
[----:B------:R-:W-:-:S02]  /*1380*/  USEL UR6, UR12, 0x80, UP0 ;  /* 0x000000800c067887 */ /* 0x000fc40008000000 */
[----:B------:R-:W-:-:S04]  /*1390*/  UIADD3 UR4, UPT, UPT, UR4, UR7, UR5 ;  /* 0x0000000704047290 */ /* 0x000fc8000fffe005 */
[----:B------:R-:W-:-:S06]  /*13a0*/  UIADD3 UR4, UPT, UPT, UR4, UR6, URZ ;  /* 0x0000000604047290 */ /* 0x000fcc000fffe0ff */
[----:B------:R-:W-:-:S07]  /*13b0*/  IMAD.U32 R2, RZ, RZ, UR4 ;  /* 0x00000004ff027e24 */ /* 0x000fce000f8e00ff */
.L_x_18:
[----:B------:R-:W1:Y:S01]  /*13c0*/  S2UR UR36, SR_CTAID.Z ;  /* 0x00000000002479c3 */ /* 0x000e620000002700 */
[----:B------:R-:W-:Y:S01]  /*13d0*/  UISETP.GE.AND UP0, UPT, UR21, 0x1, UPT ;  /* 0x000000011500788c */ /* 0x000fe2000bf06270 */
[----:B------:R-:W-:-:S08]  /*13e0*/  UMOV UR33, 0xf ;  /* 0x0000000f00217882 */ /* 0x000fd00000000000 */
[----:B------:R-:W-:Y:S05]  /*13f0*/  BRA.U !UP0, `(.L_x_19) ;  /* 0x0000000108d47547 */ /* 0x000fea000b800000 */
[----:B------:R-:W2:Y:S01]  /*1400*/  LDCU.128 UR12, c[0x0][0xb10] ;  /* 0x00016200ff0c77ac */ /* 0x000ea20008000c00 */
[----:B------:R-:W3:Y:S01]  /*1410*/  LDCU UR6, c[0x0][0x370] ;  /* 0x00006e00ff0677ac */ /* 0x000ee20008000800 */
[----:B------:R-:W4:Y:S01]  /*1420*/  LDCU UR5, c[0x0][0x374] ;  /* 0x00006e80ff0577ac */ /* 0x000f220008000800 */
[----:B------:R-:W1:Y:S01]  /*1430*/  LDCU UR30, c[0x0][0xb0c] ;  /* 0x00016180ff1e77ac */ /* 0x000e620008000800 */
[----:B------:R-:W1:Y:S01]  /*1440*/  LDCU UR4, c[0x0][0xb20] ;  /* 0x00016400ff0477ac */ /* 0x000e620008000800 */
[----:B------:R-:W1:Y:S01]  /*1450*/  LDCU.64 UR8, c[0x0][0xb28] ;  /* 0x00016500ff0877ac */ /* 0x000e620008000a00 */
[----:B--2---:R-:W-:Y:S02]  /*1460*/  UISETP.NE.AND UP0, UPT, UR14, 0x1, UPT ;  /* 0x000000010e00788c */ /* 0x004fe4000bf05270 */
[----:B----4-:R-:W-:Y:S02]  /*1470*/  UIMAD.WIDE.U32 UR10, UR5, UR15, URZ ;  /* 0x0000000f050a72a5 */ /* 0x010fe4000f8e00ff */
[----:B---3--:R-:W-:-:S02]  /*1480*/  UIMAD.WIDE.U32 UR22, UR6, UR12, URZ ;  /* 0x0000000c061672a5 */ /* 0x008fc4000f8e00ff */
[----:B-1----:R-:W-:Y:S02]  /*1490*/  UISETP.NE.AND UP1, UPT, UR30, 0x1, UPT ;  /* 0x000000011e00788c */ /* 0x002fe4000bf25270 */
[----:B------:R-:W-:Y:S01]  /*14a0*/  UISETP.NE.AND UP2, UPT, UR21, 0x1, UPT ;  /* 0x000000011500788c */ /* 0x000fe2000bf45270 */
[----:B------:R-:W-:Y:S02]  /*14b0*/  UMOV UR10, UR11 ;  /* 0x0000000b000a7c82 */ /* 0x000fe40008000000 */
[----:B------:R-:W-:Y:S01]  /*14c0*/  UMOV UR22, UR23 ;  /* 0x0000001700167c82 */ /* 0x000fe20008000000 */
[----:B------:R-:W-:Y:S02]  /*14d0*/  @UP0 USHF.R.U32.HI UR5, URZ, UR4, UR10 ;  /* 0x00000004ff050299 */ /* 0x000fe4000801160a */
[----:B------:R-:W-:Y:S02]  /*14e0*/  UIMAD.WIDE.U32 UR24, UR20, UR15, URZ ;  /* 0x0000000f141872a5 */ /* 0x000fe4000f8e00ff */
[----:B------:R-:W-:-:S02]  /*14f0*/  UIMAD.WIDE.U32 UR10, UR5, UR8, URZ ;  /* 0x00000008050a72a5 */ /* 0x000fc4000f8e00ff */
[----:B------:R-:W-:Y:S02]  /*1500*/  @UP1 USHF.R.U32.HI UR6, URZ, UR13, UR22 ;  /* 0x0000000dff061299 */ /* 0x000fe40008011616 */
[----:B------:R-:W-:Y:S02]  /*1510*/  UIMAD.WIDE.U32 UR18, UR16, UR12, URZ ;  /* 0x0000000c101272a5 */ /* 0x000fe4000f8e00ff */
[----:B------:R-:W-:Y:S01]  /*1520*/  UIMAD.WIDE.U32 UR22, UR6, UR8, URZ ;  /* 0x00000008061672a5 */ /* 0x000fe2000f8e00ff */
[----:B------:R-:W-:Y:S01]  /*1530*/  UMOV UR24, UR25 ;  /* 0x0000001900187c82 */ /* 0x000fe20008000000 */
[----:B------:R-:W-:Y:S01]  /*1540*/  UMOV UR10, UR11 ;  /* 0x0000000b000a7c82 */ /* 0x000fe20008000000 */
[----:B------:R-:W-:Y:S02]  /*1550*/  USHF.R.U32.HI UR24, URZ, UR4, UR24 ;  /* 0x00000004ff187299 */ /* 0x000fe40008011618 */
[----:B------:R-:W-:Y:S02]  /*1560*/  @UP2 USHF.R.U32.HI UR5, URZ, UR9, UR10 ;  /* 0x00000009ff052299 */ /* 0x000fe4000801160a */
[----:B------:R-:W-:Y:S01]  /*1570*/  UMOV UR7, UR23 ;  /* 0x0000001700077c82 */ /* 0x000fe20008000000 */
[----:B------:R-:W-:Y:S01]  /*1580*/  UMOV UR18, UR19 ;  /* 0x0000001300127c82 */ /* 0x000fe20008000000 */
[----:B------:R-:W-:-:S02]  /*1590*/  @UP2 USHF.R.U32.HI UR6, URZ, UR9, UR7 ;  /* 0x00000009ff062299 */ /* 0x000fc40008011607 */
[----:B------:R-:W-:Y:S02]  /*15a0*/  USHF.R.U32.HI UR13, URZ, UR13, UR18 ;  /* 0x0000000dff0d7299 */ /* 0x000fe40008011612 */
[----:B------:R-:W-:Y:S02]  /*15b0*/  USEL UR4, UR20, UR24, !UP0 ;  /* 0x0000001814047287 */ /* 0x000fe4000c000000 */
[----:B------:R-:W-:Y:S02]  /*15c0*/  UIMAD UR7, UR5, UR21, URZ ;  /* 0x00000015050772a4 */ /* 0x000fe4000f8e02ff */
[----:B------:R-:W-:Y:S02]  /*15d0*/  USEL UR5, UR16, UR13, !UP1 ;  /* 0x0000000d10057287 */ /* 0x000fe4000c800000 */
[----:B------:R-:W-:Y:S02]  /*15e0*/  UIMAD UR12, UR6, UR21, URZ ;  /* 0x00000015060c72a4 */ /* 0x000fe4000f8e02ff */
[----:B------:R-:W-:-:S02]  /*15f0*/  UISETP.GE.AND UP0, UPT, UR4, UR7, UPT ;  /* 0x000000070400728c */ /* 0x000fc4000bf06270 */
[----:B------:R-:W-:Y:S02]  /*1600*/  UIMAD.WIDE.U32 UR10, UR4, UR8, URZ ;  /* 0x00000008040a72a5 */ /* 0x000fe4000f8e00ff */
[----:B------:R-:W-:Y:S02]  /*1610*/  UISETP.GE.OR UP0, UPT, UR5, UR12, UP0 ;  /* 0x0000000c0500728c */ /* 0x000fe40008706670 */
[----:B------:R-:W-:Y:S02]  /*1620*/  UIMAD.WIDE.U32 UR12, UR5, UR8, URZ ;  /* 0x00000008050c72a5 */ /* 0x000fe4000f8e00ff */
[----:B------:R-:W-:Y:S01]  /*1630*/  UIADD3 UR10, UPT, UPT, -UR4, URZ, URZ ;  /* 0x000000ff040a7290 */ /* 0x000fe2000fffe1ff */
[----:B------:R-:W-:Y:S01]  /*1640*/  UMOV UR8, UR11 ;  /* 0x0000000b00087c82 */ /* 0x000fe20008000000 */
[----:B------:R-:W-:Y:S02]  /*1650*/  UIADD3 UR11, UPT, UPT, -UR5, URZ, URZ ;  /* 0x000000ff050b7290 */ /* 0x000fe4000fffe1ff */
[----:B------:R-:W-:-:S03]  /*1660*/  USHF.R.U32.HI UR8, URZ, UR9, UR8 ;  /* 0x00000009ff087299 */ /* 0x000fc60008011608 */
[----:B------:R-:W-:Y:S01]  /*1670*/  @!UP0 UMOV UR7, UR13 ;  /* 0x0000000d00078c82 */ /* 0x000fe20008000000 */
[----:B------:R-:W-:Y:S02]  /*1680*/  UIMAD UR20, UR14, UR10, UR20 ;  /* 0x0000000a0e1472a4 */ /* 0x000fe4000f8e0214 */
[----:B------:R-:W-:Y:S02]  /*1690*/  USEL UR8, UR4, UR8, !UP2 ;  /* 0x0000000804087287 */ /* 0x000fe4000d000000 */
[----:B------:R-:W-:Y:S02]  /*16a0*/  @!UP0 USHF.R.U32.HI UR7, URZ, UR9, UR7 ;  /* 0x00000009ff078299 */ /* 0x000fe40008011607 */
[----:B------:R-:W-:Y:S02]  /*16b0*/  UIADD3 UR9, UPT, UPT, -UR8, URZ, URZ ;  /* 0x000000ff08097290 */ /* 0x000fe4000fffe1ff */
[----:B------:R-:W-:Y:S02]  /*16c0*/  @!UP0 USEL UR7, UR5, UR7, !UP2 ;  /* 0x0000000705078287 */ /* 0x000fe4000d000000 */
[----:B------:R-:W-:-:S02]  /*16d0*/  UIMAD UR9, UR21, UR9, UR4 ;  /* 0x00000009150972a4 */ /* 0x000fc4000f8e0204 */
[----:B------:R-:W-:Y:S02]  /*16e0*/  @!UP0 UIADD3 UR8, UPT, UPT, UR8, -UR7, URZ ;  /* 0x8000000708088290 */ /* 0x000fe4000fffe0ff */
[----:B------:R-:W-:Y:S02]  /*16f0*/  @!UP0 UIMAD UR6, UR9, UR6, UR7 ;  /* 0x00000006090682a4 */ /* 0x000fe4000f8e0207 */
[----:B------:R-:W-:Y:S02]  /*1700*/  @!UP0 UIMAD UR4, UR8, UR21, UR5 ;  /* 0x00000015080482a4 */ /* 0x000fe4000f8e0205 */
[----:B------:R-:W-:Y:S02]  /*1710*/  UIMAD UR16, UR30, UR11, UR16 ;  /* 0x0000000b1e1072a4 */ /* 0x000fe4000f8e0210 */
[----:B------:R-:W-:Y:S01]  /*1720*/  UIMAD UR20, UR4, UR14, UR20 ;  /* 0x0000000e041472a4 */ /* 0x000fe2000f8e0214 */
[----:B------:R-:W-:Y:S02]  /*1730*/  @!UP0 UMOV UR5, UR6 ;  /* 0x0000000600058c82 */ /* 0x000fe40008000000 */
[----:B------:R-:W-:-:S12]  /*1740*/  UIMAD UR16, UR5, UR30, UR16 ;  /* 0x0000001e051072a4 */ /* 0x000fd8000f8e0210 */
.L_x_19:
[----:B------:R-:W-:Y:S02]  /*1750*/  UISETP.NE.AND UP1, UPT, UR31, 0x1, UPT ;  /* 0x000000011f00788c */ /* 0x000fe4000bf25270 */
[----:B------:R-:W-:Y:S02]  /*1760*/  ULOP3.LUT UR24, UR27, 0xffff, URZ, 0xc0, !UPT ;  /* 0x0000ffff1b187892 */ /* 0x000fe4000f8ec0ff */
[----:B------:R-:W-:Y:S02]  /*1770*/  ULOP3.LUT UR21, UR26, 0xffff, URZ, 0xc0, !UPT ;  /* 0x0000ffff1a157892 */ /* 0x000fe4000f8ec0ff */
[----:B------:R-:W-:Y:S02]  /*1780*/  UISETP.NE.AND UP0, UPT, UR17, 0x2, UPT ;  /* 0x000000021100788c */ /* 0x000fe4000bf05270 */
[----:B------:R-:W-:Y:S02]  /*1790*/  ULOP3.LUT UR28, UR28, 0x800, URZ, 0xc0, !UPT ;  /* 0x000008001c1c7892 */ /* 0x000fe4000f8ec0ff */
[----:B------:R-:W-:-:S02]  /*17a0*/  ULOP3.LUT UR27, UR29, 0x3000, URZ, 0xc0, !UPT ;  /* 0x000030001d1b7892 */ /* 0x000fc4000f8ec0ff */
[----:B------:R-:W-:Y:S02]  /*17b0*/  USHF.L.U32 UR24, UR34, UR24, URZ ;  /* 0x0000001822187299 */ /* 0x000fe400080006ff */
[----:B------:R-:W-:Y:S01]  /*17c0*/  USHF.L.U32 UR21, UR33, UR21, URZ ;  /* 0x0000001521157299 */ /* 0x000fe200080006ff */
[----:B------:R-:W-:Y:S11]  /*17d0*/  BRA.U UP1, `(.L_x_20) ;  /* 0x0000000101447547 */ /* 0x000ff6000b800000 */
[----:B------:R-:W2:Y:S01]  /*17e0*/  LDCU.128 UR8, c[0x0][0xb10] ;  /* 0x00016200ff0877ac */ /* 0x000ea20008000c00 */
[----:B------:R-:W3:Y:S01]  /*17f0*/  LDCU UR12, c[0x0][0xb0c] ;  /* 0x00016180ff0c77ac */ /* 0x000ee20008000800 */
[----:B------:R-:W4:Y:S01]  /*1800*/  LDCU UR13, c[0x0][0xb20] ;  /* 0x00016400ff0d77ac */ /* 0x000f220008000800 */
[----:B--2---:R-:W-:Y:S02]  /*1810*/  UIMAD.WIDE.U32 UR6, UR16, UR8, URZ ;  /* 0x00000008100672a5 */ /* 0x004fe4000f8e00ff */
[----:B------:R-:W-:Y:S02]  /*1820*/  UIMAD.WIDE.U32 UR4, UR20, UR11, URZ ;  /* 0x0000000b140472a5 */ /* 0x000fe4000f8e00ff */
[----:B---3--:R-:W-:Y:S02]  /*1830*/  UISETP.NE.AND UP2, UPT, UR12, 0x1, UPT ;  /* 0x000000010c00788c */ /* 0x008fe4000bf45270 */
[----:B------:R-:W-:Y:S01]  /*1840*/  UISETP.NE.AND UP1, UPT, UR10, 0x1, UPT ;  /* 0x000000010a00788c */ /* 0x000fe2000bf25270 */
[----:B------:R-:W-:-:S02]  /*1850*/  UMOV UR6, UR7 ;  /* 0x0000000700067c82 */ /* 0x000fc40008000000 */
[----:B------:R-:W-:Y:S01]  /*1860*/  UMOV UR4, UR5 ;  /* 0x0000000500047c82 */ /* 0x000fe20008000000 */
[----:B------:R-:W-:Y:S02]  /*1870*/  USHF.R.U32.HI UR9, URZ, UR9, UR6 ;  /* 0x00000009ff097299 */ /* 0x000fe40008011606 */
[----:B----4-:R-:W-:Y:S02]  /*1880*/  USHF.R.U32.HI UR4, URZ, UR13, UR4 ;  /* 0x0000000dff047299 */ /* 0x010fe40008011604 */
[----:B------:R-:W-:Y:S02]  /*1890*/  USEL UR5, UR16, UR9, !UP2 ;  /* 0x0000000910057287 */ /* 0x000fe4000d000000 */
[----:B------:R-:W-:-:S04]  /*18a0*/  USEL UR4, UR20, UR4, !UP1 ;  /* 0x0000000414047287 */ /* 0x000fc8000c800000 */
[----:B------:R-:W-:Y:S02]  /*18b0*/  UIADD3 UR6, UPT, UPT, UR5, -UR4, URZ ;  /* 0x8000000405067290 */ /* 0x000fe4000fffe0ff */
[----:B------:R-:W-:Y:S02]  /*18c0*/  UIADD3 UR4, UPT, UPT, -UR5, UR4, URZ ;  /* 0x0000000405047290 */ /* 0x000fe4000fffe1ff */
[----:B------:R-:W-:Y:S02]  /*18d0*/  UIMAD UR20, UR6, UR10, UR20 ;  /* 0x0000000a061472a4 */ /* 0x000fe4000f8e0214 */
[----:B------:R-:W-:-:S12]  /*18e0*/  UIMAD UR16, UR4, UR12, UR16 ;  /* 0x0000000c041072a4 */ /* 0x000fd8000f8e0210 */
.L_x_20:
[----:B------:R-:W-:Y:S05]  /*18f0*/  BRA.U !UP5, `(.L_x_21) ;  /* 0x000000010d0c7547 */ /* 0x000fea000b800000 */
[----:B------:R-:W-:Y:S01]  /*1900*/  UCGABAR_WAIT ;  /* 0x0000000000007dc7 */ /* 0x000fe20008000000 */
[----:B------:R-:W-:Y:S01]  /*1910*/  CCTL.IVALL ;  /* 0x00000000ff00798f */ /* 0x000fe20002000000 */
[----:B------:R-:W-:Y:S05]  /*1920*/  BRA `(.L_x_22) ;  /* 0x0000000000047947 */ /* 0x000fea0003800000 */
.L_x_21:
[----:B------:R-:W-:Y:S06]  /*1930*/  BAR.SYNC.DEFER_BLOCKING 0x0 ;  /* 0x0000000000007b1d */ /* 0x000fec0000010000 */
.L_x_22:
[----:B------:R-:W-:Y:S05]  /*1940*/  BRA.U UP0, `(.L_x_23) ;  /* 0x0000001500ac7547 */ /* 0x000fea000b800000 */
[----:B------:R-:W2:Y:S01]  /*1950*/  LDCU UR6, c[0x0][0x38c] ;  /* 0x00007180ff0677ac */ /* 0x000ea20008000800 */
[----:B------:R-:W-:Y:S01]  /*1960*/  PLOP3.LUT P1, PT, PT, PT, UP3, 0x80, 0x8 ;  /* 0x000000000008781c */ /* 0x000fe20003f2f038 */
[----:B------:R-:W-:Y:S01]  /*1970*/  IMAD.MOV.U32 R12, RZ, RZ, 0x1 ;  /* 0x00000001ff0c7424 */ /* 0x000fe200078e00ff */
[----:B------:R-:W-:Y:S01]  /*1980*/  ISETP.EQ.OR P2, PT, R0, RZ, P3 ;  /* 0x000000ff0000720c */ /* 0x000fe20001f42670 */
[----:B------:R-:W-:Y:S01]  /*1990*/  UISETP.NE.AND UP1, UPT, UR17, URZ, UPT ;  /* 0x000000ff1100728c */ /* 0x000fe2000bf25270 */
[----:B------:R-:W-:Y:S02]  /*19a0*/  PLOP3.LUT P1, PT, P1, PT, PT, 0x8, 0x80 ;  /* 0x000000000080781c */ /* 0x000fe40000f2e170 */
[----:B------:R-:W-:Y:S01]  /*19b0*/  CS2R R10, SRZ ;  /* 0x00000000000a7805 */ /* 0x000fe2000001ff00 */
[----:B------:R-:W-:Y:S01]  /*19c0*/  IMAD.MOV.U32 R9, RZ, RZ, RZ ;  /* 0x000000ffff097224 */ /* 0x000fe200078e00ff */
[----:B------:R-:W3:Y:S01]  /*19d0*/  LDCU UR40, c[0x0][0x370] ;  /* 0x00006e00ff2877ac */ /* 0x000ee20008000800 */
[----:B------:R-:W-:Y:S01]  /*19e0*/  IMAD.MOV.U32 R8, RZ, RZ, 0x1 ;  /* 0x00000001ff087424 */ /* 0x000fe200078e00ff */
[----:B------:R-:W-:Y:S01]  /*19f0*/  USEL UR26, UR46, 0x2, UP1 ;  /* 0x000000022e1a7887 */ /* 0x000fe20008800000 */
[----:B------:R-:W4:Y:S01]  /*1a00*/  LDCU.64 UR30, c[0x0][0x348] ;  /* 0x00006900ff1e77ac */ /* 0x000f220008000a00 */
[----:B--2---:R-:W-:-:S02]  /*1a10*/  UIADD3 UR5, UPT, UPT, UR6, 0x3f, URZ ;  /* 0x0000003f06057890 */ /* 0x004fc4000fffe0ff */
[----:B------:R-:W-:Y:S02]  /*1a20*/  UIADD3 UR48, UPT, UPT, UR6, 0x7e, URZ ;  /* 0x0000007e06307890 */ /* 0x000fe4000fffe0ff */
[----:B------:R-:W-:Y:S01]  /*1a30*/  USHF.R.S32.HI UR4, URZ, 0x1f, UR5 ;  /* 0x0000001fff047899 */ /* 0x000fe20008011405 */
[----:B------:R-:W2:Y:S03]  /*1a40*/  LDCU UR39, c[0x0][0x374] ;  /* 0x00006e80ff2777ac */ /* 0x000ea60008000800 */
[----:B------:R-:W-:Y:S02]  /*1a50*/  ULEA.HI UR4, UR4, UR5, URZ, 0x6 ;  /* 0x0000000504047291 */ /* 0x000fe4000f8f30ff */
[----:B------:R-:W-:Y:S02]  /*1a60*/  USHF.L.U32 UR5, UR32, 0x5, URZ ;  /* 0x0000000520057899 */ /* 0x000fe400080006ff */
[----:B------:R-:W-:-:S02]  /*1a70*/  USHF.R.S32.HI UR43, URZ, 0x6, UR4 ;  /* 0x00000006ff2b7899 */ /* 0x000fc40008011404 */
[----:B------:R-:W-:Y:S02]  /*1a80*/  UIADD3 UR4, UPT, UPT, UR6, -0x1, URZ ;  /* 0xffffffff06047890 */ /* 0x000fe4000fffe0ff */
[----:B------:R-:W-:Y:S02]  /*1a90*/  UISETP.LT.U32.AND UP0, UPT, UR43, 0xa, UPT ;  /* 0x0000000a2b00788c */ /* 0x000fe4000bf01070 */
[----:B------:R-:W-:Y:S02]  /*1aa0*/  UISETP.GE.U32.AND UP2, UPT, UR4, -0x7f, UPT ;  /* 0xffffff810400788c */ /* 0x000fe4000bf46070 */
[----:B------:R-:W-:Y:S02]  /*1ab0*/  USEL UR41, UR43, 0xa, UP0 ;  /* 0x0000000a2b297887 */ /* 0x000fe40008000000 */
[----:B------:R-:W-:Y:S02]  /*1ac0*/  ULOP3.LUT UR44, UR5, 0x20, URZ, 0xe2, !UPT ;  /* 0x00000020052c7892 */ /* 0x000fe4000f8ee2ff */
[----:B------:R-:W-:-:S02]  /*1ad0*/  UIADD3 UR25, UPT, UPT, UR41, -0x1, URZ ;  /* 0xffffffff29197890 */ /* 0x000fc4000fffe0ff */
[----:B------:R-:W-:Y:S01]  /*1ae0*/  UIADD3 UR46, UPT, UPT, UR43, -UR41, URZ ;  /* 0x800000292b2e7290 */ /* 0x000fe2000fffe0ff */
[----:B------:R-:W-:Y:S02]  /*1af0*/  UMOV UR5, URZ ;  /* 0x000000ff00057c82 */ /* 0x000fe40008000000 */
[----:B------:R-:W-:-:S04]  /*1b00*/  @UP2 UIADD3 UR25, UPT, UPT, UR41, URZ, URZ ;  /* 0x000000ff29192290 */ /* 0x000fc8000fffe0ff */
[----:B--234-:R-:W-:-:S12]  /*1b10*/  UIADD3 UR25, UPT, UPT, UR25, 0x1, URZ ;  /* 0x0000000119197890 */ /* 0x01cfd8000fffe0ff */
.L_x_43:
[----:B------:R-:W-:Y:S01]  /*1b20*/  UISETP.NE.AND UP0, UPT, UR45, URZ, UPT ;  /* 0x000000ff2d00728c */ /* 0x000fe2000bf05270 */
[----:B------:R-:W2:Y:S08]  /*1b30*/  S2UR UR45, SR_CgaCtaId ;  /* 0x00000000002d79c3 */ /* 0x000eb00000008800 */
[----:B------:R-:W-:Y:S05]  /*1b40*/  BRA.U UP0, `(.L_x_24) ;  /* 0x0000000100347547 */ /* 0x000fea000b800000 */
[----:B------:R-:W3:Y:S01]  /*1b50*/  S2R R0, SR_CgaCtaId ;  /* 0x0000000000007919 */ /* 0x000ee20000008800 */
[----:B------:R-:W-:-:S04]  /*1b60*/  MOV R2, 0x400 ;  /* 0x0000040000027802 */ /* 0x000fc80000000f00 */
[----:B---3--:R-:W-:Y:S02]  /*1b70*/  LEA R0, R0, R2, 0x18 ;  /* 0x0000000200007211 */ /* 0x008fe400078ec0ff */
[----:B------:R-:W-:-:S03]  /*1b80*/  SHF.L.U32 R2, R8, 0x1f, RZ ;  /* 0x0000001f08027819 */ /* 0x000fc600000006ff */
[----:B------:R-:W-:-:S04]  /*1b90*/  IMAD R0, R9, 0x8, R0 ;  /* 0x0000000809007824 */ /* 0x000fc800078e0200 */
[----:B------:R-:W3:Y:S02]  /*1ba0*/  SYNCS.PHASECHK.TRANS64.TRYWAIT P0, [R0+URZ+0x160], R2 ;  /* 0x00016002000075a7 */ /* 0x000ee400080011ff */
[----:B---3--:R-:W-:Y:S05]  /*1bb0*/  @!P0 BRA `(.L_x_25) ;  /* 0x0000008000548947 */ /* 0x008fea0003800000 */
.L_x_139:
[----:B------:R-:W-:Y:S01]  /*1bc0*/  VIADD R9, R9, 0x1 ;  /* 0x0000000109097836 */ /* 0x000fe20000000000 */
[----:B------:R3:W-:Y:S04]  /*1bd0*/  SYNCS.ARRIVE.TRANS64.A1T0 RZ, [R0+URZ+0x150], RZ ;  /* 0x000150ff00ff79a7 */ /* 0x0007e800081000ff */
[----:B------:R-:W-:-:S04]  /*1be0*/  ISETP.NE.AND P0, PT, R9, 0x2, PT ;  /* 0x000000020900780c */ /* 0x000fc80003f05270 */
[----:B------:R-:W-:Y:S02]  /*1bf0*/  SEL R9, R9, RZ, P0 ;  /* 0x000000ff09097207 */ /* 0x000fe40000000000 */
[----:B---3--:R-:W-:-:S04]  /*1c00*/  SEL R0, RZ, 0x1, P0 ;  /* 0x00000001ff007807 */ /* 0x008fc80000000000 */
[----:B------:R-:W-:-:S07]  /*1c10*/  LOP3.LUT R8, R8, R0, RZ, 0x3c, !PT ;  /* 0x0000000008087212 */ /* 0x000fce00078e3cff */
.L_x_24:
[----:B------:R-:W-:Y:S01]  /*1c20*/  UMOV UR6, 0x400 ;  /* 0x0000040000067882 */ /* 0x000fe20000000000 */
[----:B------:R-:W-:Y:S01]  /*1c30*/  SHF.L.U32 R0, R12, 0x1f, RZ ;  /* 0x0000001f0c007819 */ /* 0x000fe200000006ff */
[----:B--2---:R-:W-:Y:S02]  /*1c40*/  ULEA UR6, UR45, UR6, 0x18 ;  /* 0x000000062d067291 */ /* 0x004fe4000f8ec0ff */
[----:B------:R-:W-:Y:S02]  /*1c50*/  UISETP.GE.U32.AND UP0, UPT, UR48, 0x7f, UPT ;  /* 0x0000007f3000788c */ /* 0x000fe4000bf06070 */
[----:B------:R-:W-:Y:S02]  /*1c60*/  ULEA UR4, UR5, UR6, 0x3 ;  /* 0x0000000605047291 */ /* 0x000fe4000f8e18ff */
[----:B------:R-:W-:Y:S02]  /*1c70*/  ULEA UR11, UR20, UR47, 0x2 ;  /* 0x0000002f140b7291 */ /* 0x000fe4000f8e10ff */
[----:B------:R-:W-:-:S02]  /*1c80*/  ULEA UR35, UR16, UR44, 0x6 ;  /* 0x0000002c10237291 */ /* 0x000fc4000f8e30ff */
[----:B------:R-:W-:Y:S01]  /*1c90*/  USHF.L.U32 UR11, UR11, 0x6, URZ ;  /* 0x000000060b0b7899 */ /* 0x000fe200080006ff */
[----:B------:R-:W-:Y:S02]  /*1ca0*/  UMOV UR13, URZ ;  /* 0x000000ff000d7c82 */ /* 0x000fe40008000000 */
[----:B------:R2:W3:Y:S01]  /*1cb0*/  SYNCS.PHASECHK.TRANS64.TRYWAIT P0, [UR4+0x50], R0 ;  /* 0x00005000ff0075a7 */ /* 0x0004e20008001104 */
[----:B------:R-:W-:Y:S08]  /*1cc0*/  BRA.U !UP0, `(.L_x_26) ;  /* 0x0000000108c07547 */ /* 0x000ff0000b800000 */
[----:B------:R-:W-:Y:S01]  /*1cd0*/  UMOV UR7, URZ ;  /* 0x000000ff00077c82 */ /* 0x000fe20008000000 */
[----:B------:R-:W-:-:S05]  /*1ce0*/  UMOV UR4, UR5 ;  /* 0x0000000500047c82 */ /* 0x000fca0008000000 */
.L_x_32:
[----:B------:R-:W-:Y:S01]  /*1cf0*/  ULEA UR33, UR4, UR6, 0x3 ;  /* 0x0000000604217291 */ /* 0x000fe2000f8e18ff */
[----:B------:R-:W-:Y:S01]  /*1d00*/  @!P3 MOV R2, 0x5000 ;  /* 0x000050000002b802 */ /* 0x000fe20000000f00 */
[----:B-1-3--:R-:W-:Y:S10]  /*1d10*/  @P0 BRA `(.L_x_27) ;  /* 0x00000000000c0947 */ /* 0x00aff40003800000 */
[----:B------:R-:W-:-:S04]  /*1d20*/  SHF.L.U32 R3, R12, 0x1f, RZ ;  /* 0x0000001f0c037819 */ /* 0x000fc800000006ff */
[----:B------:R-:W3:Y:S02]  /*1d30*/  SYNCS.PHASECHK.TRANS64.TRYWAIT P0, [UR33+0x50], R3 ;  /* 0x00005003ff0075a7 */ /* 0x000ee40008001121 */
[----:B---3--:R-:W-:Y:S05]  /*1d40*/  @!P0 BRA `(.L_x_28) ;  /* 0x0000008000048947 */ /* 0x008fea0003800000 */
.L_x_27:
[----:B------:R3:W-:Y:S01]  /*1d50*/  @!P3 SYNCS.ARRIVE.TRANS64 RZ, [UR33], R2 ;  /* 0x00000002ffffb9a7 */ /* 0x0007e20008000021 */
[----:B------:R-:W-:-:S04]  /*1d60*/  ULOP3.LUT UR5, UR26, 0x2, URZ, 0xfc, !UPT ;  /* 0x000000021a057892 */ /* 0x000fc8000f8efcff */
[----:B------:R-:W-:-:S09]  /*1d70*/  UISETP.NE.AND UP0, UPT, UR5, 0x2, UPT ;  /* 0x000000020500788c */ /* 0x000fd2000bf05270 */
[----:B------:R-:W-:Y:S05]  /*1d80*/  BRA.U UP0, `(.L_x_29) ;  /* 0x0000000100047547 */ /* 0x000fea000b800000 */
[----:B-1----:R-:W-:Y:S05]  /*1d90*/  BPT.TRAP 0x1 ;  /* 0x000000040000795c */ /* 0x002fea0000300000 */
.L_x_29:
[----:B------:R-:W-:Y:S04]  /*1da0*/  BSSY.RECONVERGENT B0, `(.L_x_30) ;  /* 0x0000003000007945 */ /* 0x000fe80003800200 */
[----:B------:R-:W-:Y:S05]  /*1db0*/  @P2 BRA `(.L_x_31) ;  /* 0x0000000000042947 */ /* 0x000fea0003800000 */
[----:B-1----:R-:W-:Y:S05]  /*1dc0*/  BPT.TRAP 0x1 ;  /* 0x000000040000795c */ /* 0x002fea0000300000 */
.L_x_31:
[----:B-1----:R-:W-:Y:S05]  /*1dd0*/  BSYNC.RECONVERGENT B0 ;  /* 0x0000000000007941 */ /* 0x002fea0003800200 */
.L_x_30:
[----:B------:R-:W-:Y:S02]  /*1de0*/  UIADD3 UR5, UPT, UPT, UR4, 0x1, URZ ;  /* 0x0000000104057890 */ /* 0x000fe4000fffe0ff */
[----:B------:R-:W-:Y:S02]  /*1df0*/  USHF.L.U32 UR34, UR7, 0x6, URZ ;  /* 0x0000000607227899 */ /* 0x000fe400080006ff */
[----:B------:R-:W-:Y:S02]  /*1e00*/  UISETP.NE.AND UP0, UPT, UR5, 0xa, UPT ;  /* 0x0000000a0500788c */ /* 0x000fe4000bf05270 */
[----:B------:R-:W-:Y:S02]  /*1e10*/  UIADD3 UR7, UPT, UPT, UR7, 0x1, URZ ;  /* 0x0000000107077890 */ /* 0x000fe4000fffe0ff */
[----:B------:R-:W-:Y:S02]  /*1e20*/  USEL UR9, URZ, 0x1, UP0 ;  /* 0x00000001ff097887 */ /* 0x000fe40008000000 */
[----:B------:R-:W-:-:S02]  /*1e30*/  USEL UR5, UR5, URZ, UP0 ;  /* 0x000000ff05057287 */ /* 0x000fc40008000000 */
[----:B------:R-:W-:Y:S02]  /*1e40*/  UIADD3 UR14, UP0, UPT, UR30, 0x180, URZ ;  /* 0x000001801e0e7890 */ /* 0x000fe4000ff1e0ff */
[----:B------:R-:W-:Y:S01]  /*1e50*/  ULEA UR8, UR5, UR6, 0x3 ;  /* 0x0000000605087291 */ /* 0x000fe2000f8e18ff */
[----:B------:R-:W-:Y:S01]  /*1e60*/  LOP3.LUT R12, R12, UR9, RZ, 0x3c, !PT ;  /* 0x000000090c0c7c12 */ /* 0x000fe2000f8e3cff */
[----:B------:R-:W-:Y:S02]  /*1e70*/  ULEA UR32, UR4, UR28, 0xc ;  /* 0x0000001c04207291 */ /* 0x000fe4000f8e60ff */
[----:B------:R-:W-:Y:S01]  /*1e80*/  UIADD3 UR16, UP1, UPT, UR30, 0x80, URZ ;  /* 0x000000801e107890 */ /* 0x000fe2000ff3e0ff */
[----:B--2---:R-:W-:Y:S01]  /*1e90*/  SHF.L.U32 R0, R12, 0x1f, RZ ;  /* 0x0000001f0c007819 */ /* 0x004fe200000006ff */
[----:B------:R-:W-:Y:S02]  /*1ea0*/  UIADD3.X UR15, UPT, UPT, URZ, UR31, URZ, UP0, !UPT ;  /* 0x0000001fff0f7290 */ /* 0x000fe400087fe4ff */
[----:B------:R-:W-:Y:S01]  /*1eb0*/  UISETP.NE.AND UP0, UPT, UR7, UR25, UPT ;  /* 0x000000190700728c */ /* 0x000fe2000bf05270 */
[----:B------:R4:W1:Y:S01]  /*1ec0*/  SYNCS.PHASECHK.TRANS64.TRYWAIT P0, [UR8+0x50], R0 ;  /* 0x00005000ff0075a7 */ /* 0x0008620008001108 */
[----:B------:R-:W-:-:S02]  /*1ed0*/  ULEA UR8, UR4, UR27, 0xe ;  /* 0x0000001b04087291 */ /* 0x000fc4000f8e70ff */
[----:B------:R-:W-:Y:S02]  /*1ee0*/  UIADD3.X UR17, UPT, UPT, URZ, UR31, URZ, UP1, !UPT ;  /* 0x0000001fff117290 */ /* 0x000fe40008ffe4ff */
[----:B------:R-:W-:Y:S02]  /*1ef0*/  UIADD3 UR32, UPT, UPT, UR6, 0x6400, UR32 ;  /* 0x0000640006207890 */ /* 0x000fe4000fffe020 */
[----:B------:R-:W-:Y:S02]  /*1f00*/  UPRMT UR13, URZ, 0x5410, UR24 ;  /* 0x00005410ff0d7896 */ /* 0x000fe40008000018 */
[----:B------:R-:W-:Y:S02]  /*1f10*/  UIADD3 UR8, UPT, UPT, UR6, 0x10400, UR8 ;  /* 0x0001040006087890 */ /* 0x000fe4000fffe008 */
[----:B------:R-:W-:Y:S01]  /*1f20*/  UPRMT UR4, URZ, 0x5410, UR21 ;  /* 0x00005410ff047896 */ /* 0x000fe20008000015 */
[----:B------:R-:W-:Y:S01]  /*1f30*/  UMOV UR18, 0x0 ;  /* 0x0000000000127882 */ /* 0x000fe20000000000 */
[----:B------:R-:W-:Y:S01]  /*1f40*/  UMOV UR19, 0x10000000 ;  /* 0x1000000000137882 */ /* 0x000fe20000000000 */
[----:B------:R-:W-:Y:S01]  /*1f50*/  UMOV UR12, UR36 ;  /* 0x00000024000c7c82 */ /* 0x000fe20008000000 */
[----:B------:R-:W-:Y:S01]  /*1f60*/  UMOV UR9, UR33 ;  /* 0x0000002100097c82 */ /* 0x000fe20008000000 */
[----:B------:R-:W-:Y:S01]  /*1f70*/  UMOV UR10, UR34 ;  /* 0x00000022000a7c82 */ /* 0x000fe20008000000 */
[----:B------:R2:W-:Y:S03]  /*1f80*/  UTMALDG.3D.MULTICAST [UR32], [UR16], UR13, desc[UR18] ;  /* 0x00001220100073b4 */ /* 0x0005e6000801180d */
[----:B------:R3:W-:Y:S01]  /*1f90*/  UTMALDG.3D.MULTICAST [UR8], [UR14], UR4, desc[UR18] ;  /* 0x000012080e0073b4 */ /* 0x0007e20008011804 */
[----:B--2---:R-:W-:Y:S01]  /*1fa0*/  UMOV UR13, UR25 ;  /* 0x00000019000d7c82 */ /* 0x004fe20008000000 */
[----:B---3--:R-:W-:Y:S01]  /*1fb0*/  UMOV UR4, UR5 ;  /* 0x0000000500047c82 */ /* 0x008fe20008000000 */
[----:B----4-:R-:W-:Y:S05]  /*1fc0*/  BRA.U UP0, `(.L_x_32) ;  /* 0xfffffffd00487547 */ /* 0x010fea000b83ffff */
.L_x_26:
[----:B------:R-:W-:Y:S01]  /*1fd0*/  ULEA UR4, UR5, UR6, 0x3 ;  /* 0x0000000605047291 */ /* 0x000fe2000f8e18ff */
[----:B--2---:R-:W-:Y:S01]  /*1fe0*/  SHF.L.U32 R0, R12, 0x1f, RZ ;  /* 0x0000001f0c007819 */ /* 0x004fe200000006ff */
[----:B------:R-:W-:Y:S01]  /*1ff0*/  @!P1 SYNCS.ARRIVE.TRANS64.A1T0 RZ, [UR6+0xe8], RZ ;  /* 0x0000e8ffffff99a7 */ /* 0x000fe20008100006 */
[----:B------:R-:W-:-:S06]  /*2000*/  UISETP.GT.AND UP0, UPT, UR43, UR41, UPT ;  /* 0x000000292b00728c */ /* 0x000fcc000bf04270 */
[----:B-1-3--:R1:W2:Y:S03]  /*2010*/  SYNCS.PHASECHK.TRANS64.TRYWAIT P0, [UR4+0x50], R0 ;  /* 0x00005000ff0075a7 */ /* 0x00a2a60008001104 */
[----:B------:R-:W-:Y:S05]  /*2020*/  BRA.U !UP0, `(.L_x_33) ;  /* 0x0000000108c47547 */ /* 0x000fea000b800000 */
[----:B------:R-:W-:Y:S01]  /*2030*/  UIADD3 UR29, UPT, UPT, UR46, UR13, URZ ;  /* 0x0000000d2e1d7290 */ /* 0x000fe2000fffe0ff */
[----:B------:R-:W-:-:S11]  /*2040*/  UMOV UR4, UR5 ;  /* 0x0000000500047c82 */ /* 0x000fd60008000000 */
.L_x_39:
[----:B------:R-:W-:Y:S01]  /*2050*/  ULEA UR17, UR4, UR6, 0x3 ;  /* 0x0000000604117291 */ /* 0x000fe2000f8e18ff */
[----:B--2---:R-:W-:Y:S01]  /*2060*/  @!P3 MOV R2, 0x5000 ;  /* 0x000050000002b802 */ /* 0x004fe20000000f00 */
[----:B--2-4-:R-:W-:Y:S10]  /*2070*/  @P0 BRA `(.L_x_34) ;  /* 0x00000000000c0947 */ /* 0x014ff40003800000 */
[----:B------:R-:W-:-:S04]  /*2080*/  SHF.L.U32 R3, R12, 0x1f, RZ ;  /* 0x0000001f0c037819 */ /* 0x000fc800000006ff */
[----:B------:R-:W2:Y:S02]  /*2090*/  SYNCS.PHASECHK.TRANS64.TRYWAIT P0, [UR17+0x50], R3 ;  /* 0x00005003ff0075a7 */ /* 0x000ea40008001111 */
[----:B--2---:R-:W-:Y:S05]  /*20a0*/  @!P0 BRA `(.L_x_35) ;  /* 0x0000007c00448947 */ /* 0x004fea0003800000 */
.L_x_34:
[----:B------:R2:W-:Y:S01]  /*20b0*/  @!P3 SYNCS.ARRIVE.TRANS64 RZ, [UR17], R2 ;  /* 0x00000002ffffb9a7 */ /* 0x0005e20008000011 */
[----:B------:R-:W-:-:S04]  /*20c0*/  ULOP3.LUT UR5, UR26, 0x2, URZ, 0xfc, !UPT ;  /* 0x000000021a057892 */ /* 0x000fc8000f8efcff */
[----:B------:R-:W-:-:S09]  /*20d0*/  UISETP.NE.AND UP0, UPT, UR5, 0x2, UPT ;  /* 0x000000020500788c */ /* 0x000fd2000bf05270 */
[----:B------:R-:W-:Y:S05]  /*20e0*/  BRA.U UP0, `(.L_x_36) ;  /* 0x0000000100047547 */ /* 0x000fea000b800000 */
[----:B------:R-:W-:Y:S05]  /*20f0*/  BPT.TRAP 0x1 ;  /* 0x000000040000795c */ /* 0x000fea0000300000 */
.L_x_36:
[----:B------:R-:W-:Y:S04]  /*2100*/  BSSY.RECONVERGENT B0, `(.L_x_37) ;  /* 0x0000003000007945 */ /* 0x000fe80003800200 */
[----:B------:R-:W-:Y:S05]  /*2110*/  @P2 BRA `(.L_x_38) ;  /* 0x0000000000042947 */ /* 0x000fea0003800000 */
[----:B------:R-:W-:Y:S05]  /*2120*/  BPT.TRAP 0x1 ;  /* 0x000000040000795c */ /* 0x000fea0000300000 */
.L_x_38:
[----:B------:R-:W-:Y:S05]  /*2130*/  BSYNC.RECONVERGENT B0 ;  /* 0x0000000000007941 */ /* 0x000fea0003800200 */
.L_x_37:
        /* <DEDUP_REMOVED lines=11> */
[----:B-1----:R-:W-:Y:S01]  /*21f0*/  SHF.L.U32 R0, R12, 0x1f, RZ ;  /* 0x0000001f0c007819 */ /* 0x002fe200000006ff */
[----:B------:R-:W-:Y:S02]  /*2200*/  UIADD3.X UR15, UPT, UPT, URZ, UR31, URZ, UP0, !UPT ;  /* 0x0000001fff0f7290 */ /* 0x000fe400087fe4ff */
[----:B------:R-:W-:Y:S01]  /*2210*/  ULEA UR8, UR4, UR27, 0xe ;  /* 0x0000001b04087291 */ /* 0x000fe2000f8e70ff */
[----:B------:R3:W4:Y:S01]  /*2220*/  SYNCS.PHASECHK.TRANS64.TRYWAIT P0, [UR7+0x50], R0 ;  /* 0x00005000ff0075a7 */ /* 0x0007220008001107 */
[----:B------:R-:W-:-:S02]  /*2230*/  UISETP.NE.AND UP0, UPT, UR13, UR29, UPT ;  /* 0x0000001d0d00728c */ /* 0x000fc4000bf05270 */
[----:B------:R-:W-:Y:S02]  /*2240*/  UIADD3 UR16, UPT, UPT, UR6, 0x6400, UR16 ;  /* 0x0000640006107890 */ /* 0x000fe4000fffe010 */
[----:B------:R-:W-:Y:S02]  /*2250*/  UIADD3.X UR23, UPT, UPT, URZ, UR31, URZ, UP1, !UPT ;  /* 0x0000001fff177290 */ /* 0x000fe40008ffe4ff */
        /* <DEDUP_REMOVED lines=8> */
[----:B------:R-:W-:Y:S01]  /*22e0*/  UMOV UR9, UR17 ;  /* 0x0000001100097c82 */ /* 0x000fe20008000000 */
[----:B------:R-:W-:Y:S01]  /*22f0*/  UMOV UR10, UR18 ;  /* 0x00000012000a7c82 */ /* 0x000fe20008000000 */
[----:B------:R-:W-:Y:S01]  /*2300*/  UTMALDG.3D.MULTICAST [UR16], [UR22], UR7, desc[UR32] ;  /* 0x00002010160073b4 */ /* 0x000fe20008011807 */
[----:B------:R1:W-:Y:S02]  /*2310*/  UTMALDG.3D.MULTICAST [UR8], [UR14], UR4, desc[UR32] ;  /* 0x000020080e0073b4 */ /* 0x0003e40008011804 */
[----:B-1----:R-:W-:Y:S01]  /*2320*/  UMOV UR4, UR5 ;  /* 0x0000000500047c82 */ /* 0x002fe20008000000 */
[----:B---3--:R-:W-:Y:S05]  /*2330*/  BRA.U UP0, `(.L_x_39) ;  /* 0xfffffffd00447547 */ /* 0x008fea000b83ffff */
.L_x_33:
[C---:B------:R-:W-:Y:S01]  /*2340*/  LEA R3, R11.reuse, UR6, 0x3 ;  /* 0x000000060b037c11 */ /* 0x040fe2000f8e18ff */
[----:B------:R-:W-:Y:S01]  /*2350*/  NOP ;  /* 0x0000000000007918 */ /* 0x000fe20000000000 */
[----:B-1----:R-:W-:Y:S02]  /*2360*/  SHF.L.U32 R0, R10, 0x1f, RZ ;  /* 0x0000001f0a007819 */ /* 0x002fe400000006ff */
[----:B------:R-:W-:Y:S02]  /*2370*/  LEA R4, R11, UR6, 0x4 ;  /* 0x000000060b047c11 */ /* 0x000fe4000f8e20ff */
[----:B--2-4-:R-:W1:Y:S02]  /*2380*/  SYNCS.PHASECHK.TRANS64.TRYWAIT P0, [R3+URZ+0xf0], R0 ;  /* 0x0000f000030075a7 */ /* 0x014e6400080011ff */
[----:B-1----:R-:W-:Y:S05]  /*2390*/  @!P0 BRA `(.L_x_40) ;  /* 0x0000007800a08947 */ /* 0x002fea0003800000 */
.L_x_142:
[----:B------:R-:W2:Y:S01]  /*23a0*/  LDS.128 R4, [R4+0x180] ;  /* 0x0001800004047984 */ /* 0x000ea20000000c00 */
[----:B------:R-:W-:Y:S01]  /*23b0*/  UISETP.GE.AND UP0, UPT, UR42, 0x1, UPT ;  /* 0x000000012a00788c */ /* 0x000fe2000bf06270 */
[----:B------:R-:W-:Y:S01]  /*23c0*/  @!PT LDS RZ, [RZ] ;  /* 0x00000000fffff984 */ /* 0x000fe20000000800 */
[----:B------:R-:W-:Y:S01]  /*23d0*/  @!PT LDS RZ, [RZ] ;  /* 0x00000000fffff984 */ /* 0x000fe20000000800 */
[----:B------:R-:W-:Y:S01]  /*23e0*/  @!PT LDS RZ, [RZ] ;  /* 0x00000000fffff984 */ /* 0x000fe20000000800 */
[----:B------:R-:W-:Y:S01]  /*23f0*/  @!PT LDS RZ, [RZ] ;  /* 0x00000000fffff984 */ /* 0x000fe20000000800 */
[----:B------:R3:W-:Y:S06]  /*2400*/  MEMBAR.ALL.CTA ;  /* 0x0000000000007992 */ /* 0x0007ec0000008000 */
[----:B---3--:R-:W3:Y:S01]  /*2410*/  FENCE.VIEW.ASYNC.S ;  /* 0x00000000000073c6 */ /* 0x008ee20000000000 */
[----:B--2---:R-:W-:-:S13]  /*2420*/  LOP3.LUT P0, RZ, R6, 0x1, RZ, 0xc0, !PT ;  /* 0x0000000106ff7812 */ /* 0x004fda000780c0ff */
[----:B---3--:R-:W-:Y:S01]  /*2430*/  VOTEU.ANY UP1, P0 ;  /* 0x0000000000ff7886 */ /* 0x008fe20000020100 */
[----:B------:R-:W-:-:S13]  /*2440*/  PLOP3.LUT P0, PT, PT, PT, UP1, 0x80, 0x8 ;  /* 0x000000000008781c */ /* 0x000fda0003f0f018 */
[----:B-1----:R-:W-:Y:S02]  /*2450*/  @P0 LOP3.LUT R0, R5, 0xffff, RZ, 0xc0, !PT ;  /* 0x0000ffff05000812 */ /* 0x002fe400078ec0ff */
[----:B------:R-:W-:Y:S02]  /*2460*/  @P0 MOV R2, R4 ;  /* 0x0000000400020202 */ /* 0x000fe40000000f00 */
[----:B------:R-:W-:Y:S01]  /*2470*/  @P0 R2UR UR7, R0 ;  /* 0x00000000000702ca */ /* 0x000fe200000e0000 */
[----:B------:R-:W-:Y:S01]  /*2480*/  VIADD R0, R3, 0x100 ;  /* 0x0000010003007836 */ /* 0x000fe20000000000 */
[----:B------:R-:W-:Y:S02]  /*2490*/  @P0 SHF.R.U32.HI R4, RZ, 0x10, R5 ;  /* 0x00000010ff040819 */ /* 0x000fe40000011605 */
[----:B------:R-:W-:Y:S02]  /*24a0*/  @P0 R2UR UR8, R2 ;  /* 0x00000000020802ca */ /* 0x000fe400000e0000 */
[----:B------:R-:W-:-:S02]  /*24b0*/  PRMT R0, RZ, 0x654, R0 ;  /* 0x00000654ff007816 */ /* 0x000fc40000000000 */
[----:B------:R-:W-:Y:S02]  /*24c0*/  @P0 R2UR UR4, R4 ;  /* 0x00000000040402ca */ /* 0x000fe400000e0000 */
[----:B------:R1:W-:Y:S03]  /*24d0*/  SYNCS.ARRIVE.TRANS64.RED.A1T0 RZ, [R0+URZ], RZ ;  /* 0x000000ff00ff79a7 */ /* 0x0003e600081004ff */
[----:B------:R-:W-:-:S04]  /*24e0*/  @UP1 UMOV UR37, UR7 ;  /* 0x0000000700251c82 */ /* 0x000fc80008000000 */
[----:B------:R-:W-:-:S04]  /*24f0*/  @UP1 UMOV UR38, UR8 ;  /* 0x0000000800261c82 */ /* 0x000fc80008000000 */
[----:B------:R-:W-:Y:S01]  /*2500*/  @UP1 UMOV UR36, UR4 ;  /* 0x0000000400241c82 */ /* 0x000fe20008000000 */
[----:B------:R-:W-:Y:S05]  /*2510*/  BRA.U !UP0, `(.L_x_41) ;  /* 0x0000000108d47547 */ /* 0x000fea000b800000 */
[----:B------:R-:W2:Y:S01]  /*2520*/  LDCU.128 UR12, c[0x0][0xb10] ;  /* 0x00016200ff0c77ac */ /* 0x000ea20008000c00 */
[----:B------:R-:W3:Y:S01]  /*2530*/  LDCU UR29, c[0x0][0xb20] ;  /* 0x00016400ff1d77ac */ /* 0x000ee20008000800 */
[----:B------:R-:W4:Y:S01]  /*2540*/  LDCU UR20, c[0x0][0xb0c] ;  /* 0x00016180ff1477ac */ /* 0x000f220008000800 */
[----:B------:R-:W1:Y:S01]  /*2550*/  LDCU.64 UR10, c[0x0][0xb28] ;  /* 0x00016500ff0a77ac */ /* 0x000e620008000a00 */
[----:B------:R-:W-:Y:S02]  /*2560*/  UISETP.NE.AND UP3, UPT, UR42, 0x1, UPT ;  /* 0x000000012a00788c */ /* 0x000fe4000bf65270 */
[----:B--2---:R-:W-:Y:S02]  /*2570*/  UIMAD.WIDE.U32 UR16, UR39, UR15, URZ ;  /* 0x0000000f271072a5 */ /* 0x004fe4000f8e00ff */
[----:B------:R-:W-:Y:S02]  /*2580*/  UIMAD.WIDE.U32 UR8, UR40, UR12, URZ ;  /* 0x0000000c280872a5 */ /* 0x000fe4000f8e00ff */
[----:B------:R-:W-:-:S02]  /*2590*/  UISETP.NE.AND UP0, UPT, UR14, 0x1, UPT ;  /* 0x000000010e00788c */ /* 0x000fc4000bf05270 */
[----:B------:R-:W-:Y:S01]  /*25a0*/  UIMAD.WIDE.U32 UR22, UR37, UR15, URZ ;  /* 0x0000000f251672a5 */ /* 0x000fe2000f8e00ff */
[----:B------:R-:W-:Y:S02]  /*25b0*/  UMOV UR16, UR17 ;  /* 0x0000001100107c82 */ /* 0x000fe40008000000 */
[----:B------:R-:W-:Y:S01]  /*25c0*/  UMOV UR8, UR9 ;  /* 0x0000000900087c82 */ /* 0x000fe20008000000 */
[----:B---3--:R-:W-:Y:S02]  /*25d0*/  USHF.R.U32.HI UR16, URZ, UR29, UR16 ;  /* 0x0000001dff107299 */ /* 0x008fe40008011610 */
[----:B----4-:R-:W-:Y:S02]  /*25e0*/  UISETP.NE.AND UP2, UPT, UR20, 0x1, UPT ;  /* 0x000000011400788c */ /* 0x010fe4000bf45270 */
[----:B------:R-:W-:Y:S02]  /*25f0*/  USHF.R.U32.HI UR8, URZ, UR13, UR8 ;  /* 0x0000000dff087299 */ /* 0x000fe40008011608 */
[----:B------:R-:W-:-:S02]  /*2600*/  USEL UR7, UR39, UR16, !UP0 ;  /* 0x0000001027077287 */ /* 0x000fc4000c000000 */
[----:B------:R-:W-:Y:S02]  /*2610*/  USEL UR8, UR40, UR8, !UP2 ;  /* 0x0000000828087287 */ /* 0x000fe4000d000000 */
[----:B-1----:R-:W-:Y:S01]  /*2620*/  UIMAD.WIDE.U32 UR16, UR7, UR10, URZ ;  /* 0x0000000a071072a5 */ /* 0x002fe2000f8e00ff */
[----:B------:R-:W-:Y:S01]  /*2630*/  UMOV UR4, UR23 ;  /* 0x0000001700047c82 */ /* 0x000fe20008000000 */
[----:B------:R-:W-:Y:S02]  /*2640*/  UIMAD.WIDE.U32 UR18, UR38, UR12, URZ ;  /* 0x0000000c261272a5 */ /* 0x000fe4000f8e00ff */
[----:B------:R-:W-:-:S03]  /*2650*/  UIMAD.WIDE.U32 UR22, UR8, UR10, URZ ;  /* 0x0000000a081672a5 */ /* 0x000fc6000f8e00ff */
[----:B------:R-:W-:Y:S01]  /*2660*/  UMOV UR16, UR17 ;  /* 0x0000001100107c82 */ /* 0x000fe20008000000 */
[----:B------:R-:W-:Y:S02]  /*2670*/  USHF.R.U32.HI UR4, URZ, UR29, UR4 ;  /* 0x0000001dff047299 */ /* 0x000fe40008011604 */
[----:B------:R-:W-:Y:S01]  /*2680*/  @UP3 USHF.R.U32.HI UR7, URZ, UR11, UR16 ;  /* 0x0000000bff073299 */ /* 0x000fe20008011610 */
[----:B------:R-:W-:Y:S01]  /*2690*/  UMOV UR18, UR19 ;  /* 0x0000001300127c82 */ /* 0x000fe20008000000 */
[----:B------:R-:W-:Y:S01]  /*26a0*/  UMOV UR22, UR23 ;  /* 0x0000001700167c82 */ /* 0x000fe20008000000 */
[----:B------:R-:W-:Y:S02]  /*26b0*/  USHF.R.U32.HI UR13, URZ, UR13, UR18 ;  /* 0x0000000dff0d7299 */ /* 0x000fe40008011612 */
[----:B------:R-:W-:Y:S02]  /*26c0*/  USEL UR4, UR37, UR4, !UP0 ;  /* 0x0000000425047287 */ /* 0x000fe4000c000000 */
[----:B------:R-:W-:-:S02]  /*26d0*/  @UP3 USHF.R.U32.HI UR8, URZ, UR11, UR22 ;  /* 0x0000000bff083299 */ /* 0x000fc40008011616 */
[----:B------:R-:W-:Y:S02]  /*26e0*/  UIMAD UR9, UR42, UR7, URZ ;  /* 0x000000072a0972a4 */ /* 0x000fe4000f8e02ff */
[----:B------:R-:W-:Y:S02]  /*26f0*/  USEL UR7, UR38, UR13, !UP2 ;  /* 0x0000000d26077287 */ /* 0x000fe4000d000000 */
[----:B------:R-:W-:Y:S02]  /*2700*/  UIMAD UR12, UR42, UR8, URZ ;  /* 0x000000082a0c72a4 */ /* 0x000fe4000f8e02ff */
[----:B------:R-:W-:Y:S02]  /*2710*/  UISETP.GE.AND UP0, UPT, UR4, UR9, UPT ;  /* 0x000000090400728c */ /* 0x000fe4000bf06270 */
[----:B------:R-:W-:Y:S02]  /*2720*/  UIMAD.WIDE.U32 UR16, UR4, UR10, URZ ;  /* 0x0000000a041072a5 */ /* 0x000fe4000f8e00ff */
[----:B------:R-:W-:-:S02]  /*2730*/  UISETP.GE.OR UP0, UPT, UR7, UR12, UP0 ;  /* 0x0000000c0700728c */ /* 0x000fc40008706670 */
        /* <DEDUP_REMOVED lines=19> */
.L_x_41:
[----:B------:R-:W2:Y:S02]  /*2870*/  LDCU UR4, c[0x0][0xb30] ;  /* 0x00016600ff0477ac */ /* 0x000ea40008000800 */
[----:B--2---:R-:W-:-:S09]  /*2880*/  UISETP.NE.AND UP0, UPT, UR4, 0x1, UPT ;  /* 0x000000010400788c */ /* 0x004fd2000bf05270 */
[----:B------:R-:W-:Y:S05]  /*2890*/  BRA.U UP0, `(.L_x_42) ;  /* 0x0000000100447547 */ /* 0x000fea000b800000 */
        /* <DEDUP_REMOVED lines=17> */
.L_x_42:
[----:B------:R-:W-:Y:S01]  /*29b0*/  VIADD R11, R11, 0x1 ;  /* 0x000000010b0b7836 */ /* 0x000fe20000000000 */
[----:B------:R-:W-:Y:S02]  /*29c0*/  R2UR UR7, R77 ;  /* 0x000000004d0772ca */ /* 0x000fe400000e0000 */
[----:B------:R-:W-:Y:S02]  /*29d0*/  R2UR UR4, R76 ;  /* 0x000000004c0472ca */ /* 0x000fe400000e0000 */
[C---:B------:R-:W-:Y:S02]  /*29e0*/  ISETP.NE.AND P0, PT, R11.reuse, 0x2, PT ;  /* 0x000000020b00780c */ /* 0x040fe40003f05270 */
[----:B------:R-:W-:Y:S02]  /*29f0*/  PLOP3.LUT P1, PT, PT, PT, PT, 0x80, 0x8 ;  /* 0x000000000008781c */ /* 0x000fe40003f2f070 */
[----:B-1----:R-:W-:Y:S02]  /*2a00*/  SEL R0, RZ, 0x1, P0 ;  /* 0x00000001ff007807 */ /* 0x002fe40000000000 */
[----:B------:R-:W-:-:S02]  /*2a10*/  SEL R11, R11, RZ, P0 ;  /* 0x000000ff0b0b7207 */ /* 0x000fc40000000000 */
[----:B------:R-:W-:Y:S01]  /*2a20*/  LOP3.LUT R10, R10, R0, RZ, 0x3c, !PT ;  /* 0x000000000a0a7212 */ /* 0x000fe200078e3cff */
[----:B------:R-:W-:Y:S02]  /*2a30*/  UIADD3 UR16, UPT, UPT, UR38, UR7, URZ ;  /* 0x0000000726107290 */ /* 0x000fe4000fffe0ff */
[----:B------:R-:W-:Y:S01]  /*2a40*/  UIADD3 UR20, UPT, UPT, UR37, UR4, URZ ;  /* 0x0000000425147290 */ /* 0x000fe2000fffe0ff */
[----:B------:R-:W-:Y:S11]  /*2a50*/  BRA.U UP1, `(.L_x_43) ;  /* 0xfffffff101307547 */ /* 0x000ff6000b83ffff */
[----:B------:R-:W-:Y:S01]  /*2a60*/  UIADD3 UR7, UPT, UPT, UR6, 0x50, URZ ;  /* 0x0000005006077890 */ /* 0x000fe2000fffe0ff */
[----:B------:R-:W-:-:S03]  /*2a70*/  SHF.L.U32 R2, R12, 0x1f, RZ ;  /* 0x0000001f0c027819 */ /* 0x000fc600000006ff */
[----:B------:R-:W-:-:S09]  /*2a80*/  ULEA UR4, UR5, UR7, 0x3 ;  /* 0x0000000705047291 */ /* 0x000fd2000f8e18ff */
[----:B------:R-:W1:Y:S02]  /*2a90*/  SYNCS.PHASECHK.TRANS64.TRYWAIT P0, [UR4], R2 ;  /* 0x00000002ff0075a7 */ /* 0x000e640008001104 */
[----:B-1----:R-:W-:Y:S05]  /*2aa0*/  @!P0 BRA `(.L_x_44) ;  /* 0x0000007000f08947 */ /* 0x002fea0003800000 */
.L_x_144:
[----:B------:R-:W-:-:S04]  /*2ab0*/  UIADD3 UR4, UPT, UPT, UR5, 0x1, URZ ;  /* 0x0000000105047890 */ /* 0x000fc8000fffe0ff */
[----:B------:R-:W-:-:S04]  /*2ac0*/  UISETP.NE.AND UP0, UPT, UR4, 0xa, UPT ;  /* 0x0000000a0400788c */ /* 0x000fc8000bf05270 */
[----:B------:R-:W-:Y:S02]  /*2ad0*/  USEL UR6, URZ, 0x1, UP0 ;  /* 0x00000001ff067887 */ /* 0x000fe40008000000 */
[----:B------:R-:W-:-:S04]  /*2ae0*/  USEL UR4, UR4, URZ, UP0 ;  /* 0x000000ff04047287 */ /* 0x000fc80008000000 */
[----:B------:R-:W-:Y:S01]  /*2af0*/  ULEA UR5, UR4, UR7, 0x3 ;  /* 0x0000000704057291 */ /* 0x000fe2000f8e18ff */
[----:B-1----:R-:W-:-:S04]  /*2b00*/  LOP3.LUT R2, R12, UR6, RZ, 0x3c, !PT ;  /* 0x000000060c027c12 */ /* 0x002fc8000f8e3cff */
[----:B------:R-:W-:-:S04]  /*2b10*/  SHF.L.U32 R3, R2, 0x1f, RZ ;  /* 0x0000001f02037819 */ /* 0x000fc800000006ff */
[----:B------:R-:W1:Y:S02]  /*2b20*/  SYNCS.PHASECHK.TRANS64.TRYWAIT P0, [UR5], R3 ;  /* 0x00000003ff0075a7 */ /* 0x000e640008001105 */
[----:B-1----:R-:W-:Y:S05]  /*2b30*/  @!P0 BRA `(.L_x_45) ;  /* 0x0000007000e48947 */ /* 0x002fea0003800000 */
.L_x_146:
[----:B------:R-:W-:-:S04]  /*2b40*/  UIADD3 UR4, UPT, UPT, UR4, 0x1, URZ ;  /* 0x0000000104047890 */ /* 0x000fc8000fffe0ff */
[----:B------:R-:W-:-:S04]  /*2b50*/  UISETP.NE.AND UP0, UPT, UR4, 0xa, UPT ;  /* 0x0000000a0400788c */ /* 0x000fc8000bf05270 */
[----:B------:R-:W-:Y:S02]  /*2b60*/  USEL UR6, URZ, 0x1, UP0 ;  /* 0x00000001ff067887 */ /* 0x000fe40008000000 */
[----:B------:R-:W-:-:S04]  /*2b70*/  USEL UR4, UR4, URZ, UP0 ;  /* 0x000000ff04047287 */ /* 0x000fc80008000000 */
[----:B------:R-:W-:Y:S01]  /*2b80*/  ULEA UR5, UR4, UR7, 0x3 ;  /* 0x0000000704057291 */ /* 0x000fe2000f8e18ff */
[----:B------:R-:W-:-:S04]  /*2b90*/  LOP3.LUT R2, R2, UR6, RZ, 0x3c, !PT ;  /* 0x0000000602027c12 */ /* 0x000fc8000f8e3cff */
[----:B-1----:R-:W-:-:S04]  /*2ba0*/  SHF.L.U32 R3, R2, 0x1f, RZ ;  /* 0x0000001f02037819 */ /* 0x002fc800000006ff */
[----:B------:R-:W1:Y:S02]  /*2bb0*/  SYNCS.PHASECHK.TRANS64.TRYWAIT P0, [UR5], R3 ;  /* 0x00000003ff0075a7 */ /* 0x000e640008001105 */
[----:B-1----:R-:W-:Y:S05]  /*2bc0*/  @!P0 BRA `(.L_x_46) ;  /* 0x0000007000d88947 */ /* 0x002fea0003800000 */
.L_x_148:
        /* <DEDUP_REMOVED lines=9> */
.L_x_150:
        /* <DEDUP_REMOVED lines=9> */
.L_x_152:
        /* <DEDUP_REMOVED lines=9> */
.L_x_154:
        /* <DEDUP_REMOVED lines=9> */
.L_x_156:
        /* <DEDUP_REMOVED lines=9> */
.L_x_158:
        /* <DEDUP_REMOVED lines=9> */
.L_x_160:
[----:B------:R-:W-:-:S04]  /*2f30*/  UIADD3 UR4, UPT, UPT, UR4, 0x1, URZ ;  /* 0x0000000104047890 */ /* 0x000fc8000fffe0ff */
[----:B------:R-:W-:-:S04]  /*2f40*/  UISETP.NE.AND UP0, UPT, UR4, 0xa, UPT ;  /* 0x0000000a0400788c */ /* 0x000fc8000bf05270 */
[----:B------:R-:W-:Y:S02]  /*2f50*/  USEL UR5, URZ, 0x1, UP0 ;  /* 0x00000001ff057887 */ /* 0x000fe40008000000 */
[----:B------:R-:W-:-:S04]  /*2f60*/  USEL UR4, UR4, URZ, UP0 ;  /* 0x000000ff04047287 */ /* 0x000fc80008000000 */
[----:B------:R-:W-:Y:S01]  /*2f70*/  ULEA UR4, UR4, UR7, 0x3 ;  /* 0x0000000704047291 */ /* 0x000fe2000f8e18ff */
[----:B------:R-:W-:-:S04]  /*2f80*/  LOP3.LUT R2, R2, UR5, RZ, 0x3c, !PT ;  /* 0x0000000502027c12 */ /* 0x000fc8000f8e3cff */
[----:B------:R-:W-:Y:S01]  /*2f90*/  SHF.L.U32 R2, R2, 0x1f, RZ ;  /* 0x0000001f02027819 */ /* 0x000fe200000006ff */
[----:B-1----:R-:W-:-:S07]  /*2fa0*/  IMAD.U32 R0, RZ, RZ, UR4 ;  /* 0x00000004ff007e24 */ /* 0x002fce000f8e00ff */
.L_x_53:
[----:B-1----:R1:W2:Y:S02]  /*2fb0*/  SYNCS.PHASECHK.TRANS64.TRYWAIT P0, [R0+URZ], R2 ;  /* 0x00000002000075a7 */ /* 0x0022a400080011ff */
[----:B--2---:R-:W-:Y:S05]  /*2fc0*/  @!P0 NANOSLEEP.SYNCS 0x989680 ;  /* 0x009896800000895d */ /* 0x004fea0003900000 */
[----:B------:R-:W2:Y:S02]  /*2fd0*/  @!P0 SYNCS.PHASECHK.TRANS64 P0, [R0+URZ], R2 ;  /* 0x00000002000085a7 */ /* 0x000ea400080010ff */
[----:B--2---:R-:W-:Y:S05]  /*2fe0*/  @P0 EXIT ;  /* 0x000000000000094d */ /* 0x004fea0003800000 */
[----:B------:R-:W-:Y:S05]  /*2ff0*/  BRA `(.L_x_53) ;  /* 0xfffffffc00ec7947 */ /* 0x000fea000383ffff */
.L_x_23:
[----:B------:R-:W-:-:S04]  /*3000*/  UISETP.NE.AND UP0, UPT, UR45, URZ, UPT ;  /* 0x000000ff2d00728c */ /* 0x000fc8000bf05270 */
[----:B------:R-:W-:-:S09]  /*3010*/  UISETP.NE.OR UP0, UPT, UR17, 0x1, UP0 ;  /* 0x000000011100788c */ /* 0x000fd20008705670 */
[----:B------:R-:W-:Y:S05]  /*3020*/  BRA.U UP0, `(.L_x_54) ;  /* 0x0000000500487547 */ /* 0x000fea000b800000 */
[----:B------:R-:W-:Y:S01]  /*3030*/  ISETP.GE.U32.AND P2, PT, R0, 0x8, PT ;  /* 0x000000080000780c */ /* 0x000fe20003f46070 */
[----:B------:R-:W-:Y:S01]  /*3040*/  IMAD.MOV.U32 R12, RZ, RZ, 0x1 ;  /* 0x00000001ff0c7424 */ /* 0x000fe200078e00ff */
[----:B------:R-:W-:Y:S02]  /*3050*/  CS2R R10, SRZ ;  /* 0x00000000000a7805 */ /* 0x000fe4000001ff00 */
[----:B------:R-:W-:Y:S01]  /*3060*/  CS2R R8, SRZ ;  /* 0x0000000000087805 */ /* 0x000fe2000001ff00 */
[----:B------:R-:W-:Y:S01]  /*3070*/  UMOV UR6, 0x400 ;  /* 0x0000040000067882 */ /* 0x000fe20000000000 */
[----:B------:R-:W-:Y:S01]  /*3080*/  UMOV UR5, URZ ;  /* 0x000000ff00057c82 */ /* 0x000fe20008000000 */
[----:B------:R-:W-:-:S12]  /*3090*/  ULEA UR6, UR45, UR6, 0x18 ;  /* 0x000000062d067291 */ /* 0x000fd8000f8ec0ff */
.L_x_58:
[----:B------:R-:W-:Y:S02]  /*30a0*/  LEA R2, R8, UR6, 0x3 ;  /* 0x0000000608027c11 */ /* 0x000fe4000f8e18ff */
[----:B------:R-:W-:-:S03]  /*30b0*/  SHF.L.U32 R4, R9, 0x1f, RZ ;  /* 0x0000001f09047819 */ /* 0x000fc600000006ff */
[----:B------:R-:W-:Y:S01]  /*30c0*/  VIADD R5, R2, 0x160 ;  /* 0x0000016002057836 */ /* 0x000fe20000000000 */
[----:B------:R-:W2:Y:S02]  /*30d0*/  SYNCS.PHASECHK.TRANS64.TRYWAIT P0, [R2+URZ+0x150], R4 ;  /* 0x00015004020075a7 */ /* 0x000ea400080011ff */
[----:B--2---:R-:W-:Y:S05]  /*30e0*/  @!P0 BRA `(.L_x_55) ;  /* 0x0000007000388947 */ /* 0x004fea0003800000 */
.L_x_161:
[----:B------:R-:W-:Y:S01]  /*30f0*/  ULEA UR4, UR5, UR6, 0x3 ;  /* 0x0000000605047291 */ /* 0x000fe2000f8e18ff */
[----:B--2---:R-:W-:Y:S01]  /*3100*/  PRMT R2, RZ, 0x654, R5 ;  /* 0x00000654ff027816 */ /* 0x004fe20000000005 */
[----:B------:R-:W-:Y:S01]  /*3110*/  @!P2 IMAD.MOV.U32 R4, RZ, RZ, 0x10 ;  /* 0x00000010ff04a424 */ /* 0x000fe200078e00ff */
[----:B------:R-:W-:Y:S01]  /*3120*/  SHF.L.U32 R5, R12, 0x1f, RZ ;  /* 0x0000001f0c057819 */ /* 0x000fe200000006ff */
[----:B------:R-:W-:Y:S01]  /*3130*/  UIADD3 UR7, UPT, UPT, UR4, 0xf0, URZ ;  /* 0x000000f004077890 */ /* 0x000fe2000fffe0ff */
[----:B------:R2:W-:Y:S05]  /*3140*/  SYNCS.ARRIVE.TRANS64.RED.A1T0 RZ, [R2+URZ], RZ ;  /* 0x000000ff02ff79a7 */ /* 0x0005ea00081004ff */
[----:B------:R-:W-:Y:S01]  /*3150*/  IMAD.U32 R6, RZ, RZ, UR7 ;  /* 0x00000007ff067e24 */ /* 0x000fe2000f8e00ff */
[----:B------:R-:W3:Y:S04]  /*3160*/  SYNCS.PHASECHK.TRANS64.TRYWAIT P0, [UR4+0x100], R5 ;  /* 0x00010005ff0075a7 */ /* 0x000ee80008001104 */
[----:B------:R-:W-:Y:S01]  /*3170*/  PRMT R6, R0, 0x654, R6 ;  /* 0x0000065400067816 */ /* 0x000fe20000000006 */
[----:B--23--:R-:W-:Y:S06]  /*3180*/  @!P0 BRA `(.L_x_56) ;  /* 0x0000007000248947 */ /* 0x00cfec0003800000 */
.L_x_163:
[----:B------:R-:W-:Y:S01]  /*3190*/  ULEA UR8, UR5, UR6, 0x4 ;  /* 0x0000000605087291 */ /* 0x000fe2000f8e20ff */
[----:B------:R-:W-:Y:S01]  /*31a0*/  SEL R3, R6, R3, !P2 ;  /* 0x0000000306037207 */ /* 0x000fe20005000000 */
[----:B------:R-:W-:Y:S01]  /*31b0*/  UIADD3 UR9, UPT, UPT, UR4, 0xf0, URZ ;  /* 0x000000f004097890 */ /* 0x000fe2000fffe0ff */
[----:B--2---:R-:W-:Y:S01]  /*31c0*/  LEA R2, R11, UR6, 0x3 ;  /* 0x000000060b027c11 */ /* 0x004fe2000f8e18ff */
[----:B------:R-:W-:Y:S01]  /*31d0*/  UIADD3 UR8, UPT, UPT, UR8, 0x180, URZ ;  /* 0x0000018008087890 */ /* 0x000fe2000fffe0ff */
[----:B------:R2:W-:Y:S01]  /*31e0*/  @!P2 SYNCS.ARRIVE.TRANS64.RED RZ, [R3+URZ], R4 ;  /* 0x0000000403ffa9a7 */ /* 0x0005e200080004ff */
[----:B------:R-:W-:Y:S01]  /*31f0*/  UIADD3 UR4, UPT, UPT, UR5, 0x1, URZ ;  /* 0x0000000105047890 */ /* 0x000fe2000fffe0ff */
[----:B------:R-:W-:-:S03]  /*3200*/  VIADD R8, R8, 0x1 ;  /* 0x0000000108087836 */ /* 0x000fc60000000000 */
[----:B------:R-:W-:Y:S02]  /*3210*/  UISETP.NE.AND UP0, UPT, UR4, 0x2, UPT ;  /* 0x000000020400788c */ /* 0x000fe4000bf05270 */
[----:B------:R-:W-:Y:S01]  /*3220*/  ISETP.NE.AND P0, PT, R8, 0x2, PT ;  /* 0x000000020800780c */ /* 0x000fe20003f05270 */
[----:B------:R-:W-:Y:S06]  /*3230*/  UGETNEXTWORKID.BROADCAST [UR8], [UR9] ;  /* 0x00000000080073ca */ /* 0x000fec0008000100 */
[----:B------:R-:W-:Y:S02]  /*3240*/  USEL UR7, URZ, 0x1, UP0 ;  /* 0x00000001ff077887 */ /* 0x000fe40008000000 */
[----:B------:R-:W-:-:S04]  /*3250*/  USEL UR5, UR4, URZ, UP0 ;  /* 0x000000ff04057287 */ /* 0x000fc80008000000 */
[----:B------:R-:W-:Y:S02]  /*3260*/  LOP3.LUT R12, R12, UR7, RZ, 0x3c, !PT ;  /* 0x000000070c0c7c12 */ /* 0x000fe4000f8e3cff */
[----:B--2---:R-:W-:-:S04]  /*3270*/  SHF.L.U32 R4, R10, 0x1f, RZ ;  /* 0x0000001f0a047819 */ /* 0x004fc800000006ff */
[----:B------:R-:W2:Y:S02]  /*3280*/  SYNCS.PHASECHK.TRANS64.TRYWAIT P1, [R2+URZ+0xf0], R4 ;  /* 0x0000f004020075a7 */ /* 0x000ea400080211ff */
[----:B--2---:R-:W-:Y:S05]  /*3290*/  @!P1 BRA `(.L_x_57) ;  /* 0x0000006c00f89947 */ /* 0x004fea0003800000 */
.L_x_164:
[C---:B--2---:R-:W-:Y:S01]  /*32a0*/  LEA R4, R11.reuse, UR6, 0x4 ;  /* 0x000000060b047c11 */ /* 0x044fe2000f8e20ff */
[----:B------:R-:W-:Y:S01]  /*32b0*/  VIADD R2, R2, 0x100 ;  /* 0x0000010002027836 */ /* 0x000fe20000000000 */
[----:B------:R-:W-:Y:S01]  /*32c0*/  SEL R8, R8, RZ, P0 ;  /* 0x000000ff08087207 */ /* 0x000fe20000000000 */
[----:B------:R-:W-:-:S03]  /*32d0*/  VIADD R11, R11, 0x1 ;  /* 0x000000010b0b7836 */ /* 0x000fc60000000000 */
[----:B------:R-:W2:Y:S01]  /*32e0*/  LDS.128 R4, [R4+0x180] ;  /* 0x0001800004047984 */ /* 0x000ea20000000c00 */
[----:B------:R-:W-:Y:S02]  /*32f0*/  PRMT R2, RZ, 0x654, R2 ;  /* 0x00000654ff027816 */ /* 0x000fe40000000002 */
[C---:B------:R-:W-:Y:S01]  /*3300*/  ISETP.NE.AND P1, PT, R11.reuse, 0x2, PT ;  /* 0x000000020b00780c */ /* 0x040fe20003f25270 */
[----:B------:R-:W-:Y:S01]  /*3310*/  @!PT LDS RZ, [RZ] ;  /* 0x00000000fffff984 */ /* 0x000fe20000000800 */
[----:B------:R-:W-:Y:S01]  /*3320*/  @!PT LDS RZ, [RZ] ;  /* 0x00000000fffff984 */ /* 0x000fe20000000800 */
[----:B------:R-:W-:Y:S01]  /*3330*/  @!PT LDS RZ, [RZ] ;  /* 0x00000000fffff984 */ /* 0x000fe20000000800 */
[----:B------:R-:W-:Y:S01]  /*3340*/  @!PT LDS RZ, [RZ] ;  /* 0x00000000fffff984 */ /* 0x000fe20000000800 */
[----:B------:R3:W-:Y:S06]  /*3350*/  MEMBAR.ALL.CTA ;  /* 0x0000000000007992 */ /* 0x0007ec0000008000 */
[----:B---3--:R-:W3:Y:S01]  /*3360*/  FENCE.VIEW.ASYNC.S ;  /* 0x00000000000073c6 */ /* 0x008ee20000000000 */
[----:B------:R-:W-:Y:S01]  /*3370*/  SEL R11, R11, RZ, P1 ;  /* 0x000000ff0b0b7207 */ /* 0x000fe20000800000 */
[----:B---3--:R3:W-:Y:S01]  /*3380*/  SYNCS.ARRIVE.TRANS64.RED.A1T0 RZ, [R2+URZ], RZ ;  /* 0x000000ff02ff79a7 */ /* 0x0087e200081004ff */
[----:B--2---:R-:W-:-:S02]  /*3390*/  LOP3.LUT P3, RZ, R6, 0x1, RZ, 0xc0, !PT ;  /* 0x0000000106ff7812 */ /* 0x004fc4000786c0ff */
[----:B------:R-:W-:-:S04]  /*33a0*/  SEL R4, RZ, 0x1, P1 ;  /* 0x00000001ff047807 */ /* 0x000fc80000800000 */
[----:B------:R-:W-:Y:S02]  /*33b0*/  LOP3.LUT R10, R10, R4, RZ, 0x3c, !PT ;  /* 0x000000040a0a7212 */ /* 0x000fe400078e3cff */
[----:B---3--:R-:W-:-:S04]  /*33c0*/  SEL R2, RZ, 0x1, P0 ;  /* 0x00000001ff027807 */ /* 0x008fc80000000000 */
[----:B------:R-:W-:Y:S01]  /*33d0*/  LOP3.LUT R9, R9, R2, RZ, 0x3c, !PT ;  /* 0x0000000209097212 */ /* 0x000fe200078e3cff */
[----:B------:R-:W-:Y:S06]  /*33e0*/  @P3 BRA `(.L_x_58) ;  /* 0xfffffffc002c3947 */ /* 0x000fec000383ffff */
[----:B------:R-:W-:Y:S01]  /*33f0*/  ULEA UR4, UR5, UR6, 0x3 ;  /* 0x0000000605047291 */ /* 0x000fe2000f8e18ff */
[----:B------:R-:W-:-:S08]  /*3400*/  SHF.L.U32 R2, R12, 0x1f, RZ ;  /* 0x0000001f0c027819 */ /* 0x000fd000000006ff */
[----:B------:R-:W2:Y:S02]  /*3410*/  SYNCS.PHASECHK.TRANS64 P0, [UR4+0x100], R2 ;  /* 0x00010002ff0075a7 */ /* 0x000ea40008001004 */
[----:B--2---:R-:W-:Y:S05]  /*3420*/  @P0 BRA `(.L_x_59) ;  /* 0x0000000000080947 */ /* 0x004fea0003800000 */
[----:B------:R-:W2:Y:S02]  /*3430*/  SYNCS.PHASECHK.TRANS64.TRYWAIT P0, [UR4+0x100], R2 ;  /* 0x00010002ff0075a7 */ /* 0x000ea40008001104 */
[----:B--2---:R-:W-:Y:S05]  /*3440*/  @!P0 BRA `(.L_x_60) ;  /* 0x0000006c00a08947 */ /* 0x004fea0003800000 */
.L_x_59:
[----:B------:R-:W-:-:S04]  /*3450*/  UIADD3 UR7, UPT, UPT, UR5, 0x1, URZ ;  /* 0x0000000105077890 */ /* 0x000fc8000fffe0ff */
[----:B------:R-:W-:-:S04]  /*3460*/  UISETP.NE.AND UP0, UPT, UR7, 0x2, UPT ;  /* 0x000000020700788c */ /* 0x000fc8000bf05270 */
[----:B------:R-:W-:Y:S02]  /*3470*/  USEL UR8, URZ, 0x1, UP0 ;  /* 0x00000001ff087887 */ /* 0x000fe40008000000 */
[----:B------:R-:W-:-:S04]  /*3480*/  USEL UR7, UR7, URZ, UP0 ;  /* 0x000000ff07077287 */ /* 0x000fc80008000000 */
[----:B------:R-:W-:Y:S01]  /*3490*/  ULEA UR7, UR7, UR6, 0x3 ;  /* 0x0000000607077291 */ /* 0x000fe2000f8e18ff */
[----:B--2---:R-:W-:-:S04]  /*34a0*/  LOP3.LUT R2, R12, UR8, RZ, 0x3c, !PT ;  /* 0x000000080c027c12 */ /* 0x004fc8000f8e3cff */
[----:B------:R-:W-:-:S04]  /*34b0*/  SHF.L.U32 R0, R2, 0x1f, RZ ;  /* 0x0000001f02007819 */ /* 0x000fc800000006ff */
[----:B------:R-:W2:Y:S02]  /*34c0*/  SYNCS.PHASECHK.TRANS64 P0, [UR7+0x100], R0 ;  /* 0x00010000ff0075a7 */ /* 0x000ea40008001007 */
[----:B-12---:R-:W-:Y:S05]  /*34d0*/  @P0 EXIT ;  /* 0x000000000000094d */ /* 0x006fea0003800000 */
[----:B------:R-:W-:Y:S02]  /*34e0*/  SHF.L.U32 R2, R2, 0x1f, RZ ;  /* 0x0000001f02027819 */ /* 0x000fe400000006ff */
[----:B------:R-:W-:-:S07]  /*34f0*/  MOV R0, UR7 ;  /* 0x0000000700007c02 */ /* 0x000fce0008000f00 */
.L_x_61:
[----:B-1----:R1:W2:Y:S02]  /*3500*/  SYNCS.PHASECHK.TRANS64.TRYWAIT P0, [R0+URZ+0x100], R2 ;  /* 0x00010002000075a7 */ /* 0x0022a400080011ff */
[----:B--2---:R-:W-:Y:S05]  /*3510*/  @!P0 NANOSLEEP.SYNCS 0x989680 ;  /* 0x009896800000895d */ /* 0x004fea0003900000 */
[----:B------:R-:W2:Y:S02]  /*3520*/  @!P0 SYNCS.PHASECHK.TRANS64 P0, [R0+URZ+0x100], R2 ;  /* 0x00010002000085a7 */ /* 0x000ea400080010ff */
[----:B--2---:R-:W-:Y:S05]  /*3530*/  @P0 EXIT ;  /* 0x000000000000094d */ /* 0x004fea0003800000 */
[----:B------:R-:W-:Y:S05]  /*3540*/  BRA `(.L_x_61) ;  /* 0xfffffffc00ec7947 */ /* 0x000fea000383ffff */
.L_x_54:
[----:B------:R-:W-:Y:S05]  /*3550*/  BRA.U UP4, `(.L_x_62) ;  /* 0x0000000d049c7547 */ /* 0x000fea000b800000 */
[----:B------:R-:W-:Y:S01]  /*3560*/  UMOV UR4, 0x40 ;  /* 0x0000004000047882 */ /* 0x000fe20000000000 */
[----:B------:R-:W-:Y:S01]  /*3570*/  NOP ;  /* 0x0000000000007918 */ /* 0x000fe20000000000 */
[----:B------:R-:W-:Y:S01]  /*3580*/  ULEA UR5, UR45, UR4, 0x18 ;  /* 0x000000042d057291 */ /* 0x000fe2000f8ec0ff */
[----:B------:R-:W-:Y:S02]  /*3590*/  UMOV UR6, 0x400 ;  /* 0x0000040000067882 */ /* 0x000fe40000000000 */
[----:B------:R-:W-:-:S06]  /*35a0*/  ULEA UR6, UR45, UR6, 0x18 ;  /* 0x000000062d067291 */ /* 0x000fcc000f8ec0ff */
[----:B------:R-:W2:Y:S02]  /*35b0*/  LDS.U8 R0, [UR5+0x1c] ;  /* 0x00001c05ff007984 */ /* 0x000ea40008000000 */
[----:B--2---:R-:W-:-:S13]  /*35c0*/  ISETP.NE.AND P0, PT, R0, RZ, PT ;  /* 0x000000ff0000720c */ /* 0x004fda0003f05270 */
[----:B------:R-:W-:Y:S05]  /*35d0*/  @P0 BRA `(.L_x_63) ;  /* 0x0000000000580947 */ /* 0x000fea0003800000 */
[----:B------:R-:W-:-:S13]  /*35e0*/  ELECT P0, URZ, PT ;  /* 0x0000000000ff782f */ /* 0x000fda0003800000 */
[----:B------:R-:W-:Y:S05]  /*35f0*/  @!P0 BRA `(.L_x_64) ;  /* 0x0000000000608947 */ /* 0x000fea0003800000 */
[----:B------:R-:W-:Y:S01]  /*3600*/  UMOV UR4, 0x10 ;  /* 0x0000001000047882 */ /* 0x000fe20000000000 */
[----:B------:R-:W-:Y:S01]  /*3610*/  HFMA2 R0, -RZ, RZ, 0, 5.9604644775390625e-08 ;  /* 0x00000001ff007431 */ /* 0x000fe200000001ff */
[----:B------:R-:W-:-:S03]  /*3620*/  MOV R3, 0xffff ;  /* 0x0000ffff00037802 */ /* 0x000fc60000000f00 */
[----:B------:R-:W-:Y:S04]  /*3630*/  DEPBAR.LE SB2, 0x36 ;  /* 0x0000ad800000791a */ /* 0x000fe80000000000 */
[----:B------:R-:W2:Y:S02]  /*3640*/  UTCATOMSWS.FIND_AND_SET.ALIGN UP0, UR4, UR4 ;  /* 0x00000004000475e3 */ /* 0x000ea40008000800 */
[----:B--2---:R-:W-:Y:S01]  /*3650*/  MOV R4, UR4 ;  /* 0x0000000400047c02 */ /* 0x004fe20008000f00 */
[----:B------:R-:W-:Y:S06]  /*3660*/  BRA.U UP0, `(.L_x_65) ;  /* 0x0000000100187547 */ /* 0x000fec000b800000 */
.L_x_66:
[----:B------:R-:W-:Y:S05]  /*3670*/  NANOSLEEP 0x64 ;  /* 0x000000640000795d */ /* 0x000fea0003800000 */
[----:B------:R-:W-:-:S05]  /*3680*/  UMOV UR4, 0x10 ;  /* 0x0000001000047882 */ /* 0x000fca0000000000 */
[----:B------:R-:W-:Y:S04]  /*3690*/  DEPBAR.LE SB2, 0x36 ;  /* 0x0000ad800000791a */ /* 0x000fe80000000000 */
[----:B------:R-:W2:Y:S02]  /*36a0*/  UTCATOMSWS.FIND_AND_SET.ALIGN UP0, UR4, UR4 ;  /* 0x00000004000475e3 */ /* 0x000ea40008000800 */
[----:B--2---:R-:W-:Y:S01]  /*36b0*/  MOV R4, UR4 ;  /* 0x0000000400047c02 */ /* 0x004fe20008000f00 */
[----:B------:R-:W-:Y:S05]  /*36c0*/  BRA.U !UP0, `(.L_x_66) ;  /* 0xfffffffd08e87547 */ /* 0x000fea000b83ffff */
.L_x_65:
[-C--:B------:R-:W-:Y:S02]  /*36d0*/  SHF.L.U32 R3, R3, R4.reuse, RZ ;  /* 0x0000000403037219 */ /* 0x080fe400000006ff */
[----:B------:R-:W-:Y:S01]  /*36e0*/  SHF.L.U32 R0, R0, R4, RZ ;  /* 0x0000000400007219 */ /* 0x000fe200000006ff */
[----:B------:R-:W-:Y:S02]  /*36f0*/  IMAD.SHL.U32 R4, R4, 0x20, RZ ;  /* 0x0000002004047824 */ /* 0x000fe400078e00ff */
[----:B------:R2:W-:Y:S04]  /*3700*/  ATOMS.OR RZ, [UR5+0x14], R3 ;  /* 0x00001403ffff798c */ /* 0x0005e8000b000005 */
[----:B------:R2:W-:Y:S04]  /*3710*/  ATOMS.OR RZ, [UR5+0x18], R0 ;  /* 0x00001800ffff798c */ /* 0x0005e8000b000005 */
[----:B------:R2:W-:Y:S01]  /*3720*/  STS [UR6+0x1a0], R4 ;  /* 0x0001a004ff007988 */ /* 0x0005e20008000806 */
[----:B------:R-:W-:Y:S05]  /*3730*/  BRA `(.L_x_64) ;  /* 0x0000000000107947 */ /* 0x000fea0003800000 */
.L_x_63:
[----:B------:R-:W-:Y:S02]  /*3740*/  MOV R0, 0xffffffff ;  /* 0xffffffff00007802 */ /* 0x000fe40000000f00 */
[----:B------:R-:W-:-:S03]  /*3750*/  MOV R4, 0x3780 ;  /* 0x0000378000047802 */ /* 0x000fc60000000f00 */
[----:B------:R2:W-:Y:S04]  /*3760*/  STS [UR6+0x1a0], R0 ;  /* 0x0001a000ff007988 */ /* 0x0005e80008000806 */
[----:B-12--5:R-:W-:Y:S05]  /*3770*/  CALL.REL.NOINC `($__internal_1_$__cuda_sm10x_tcgen05_guardrail_trap_phase_invalid_during_alloc) ;  /* 0x0000007000e87944 */ /* 0x026fea0003c00000 */
.L_x_64:
[----:B------:R-:W-:Y:S05]  /*3780*/  WARPSYNC.ALL ;  /* 0x0000000000007948 */ /* 0x000fea0003800000 */
[----:B------:R-:W3:Y:S01]  /*3790*/  S2UR UR4, SR_CgaCtaId ;  /* 0x00000000000479c3 */ /* 0x000ee20000008800 */
[----:B------:R-:W-:Y:S01]  /*37a0*/  UMOV UR17, 0x400 ;  /* 0x0000040000117882 */ /* 0x000fe20000000000 */
[----:B------:R-:W-:-:S06]  /*37b0*/  NOP ;  /* 0x0000000000007918 */ /* 0x000fcc0000000000 */
[----:B------:R-:W-:Y:S06]  /*37c0*/  BAR.ARV 0x6, 0xa0 ;  /* 0x0182800000007b1d */ /* 0x000fec0000002000 */
[----:B------:R-:W4:Y:S01]  /*37d0*/  LDCU UR5, c[0x0][0x38c] ;  /* 0x00007180ff0577ac */ /* 0x000f220008000800 */
[----:B------:R-:W-:Y:S01]  /*37e0*/  LOP3.LUT R2, R2, 0xffff, RZ, 0xc0, !PT ;  /* 0x0000ffff02027812 */ /* 0x000fe200078ec0ff */
[----:B------:R-:W-:Y:S01]  /*37f0*/  IMAD.MOV.U32 R11, RZ, RZ, 0x1 ;  /* 0x00000001ff0b7424 */ /* 0x000fe200078e00ff */
[----:B------:R-:W-:Y:S01]  /*3800*/  CS2R R8, SRZ ;  /* 0x0000000000087805 */ /* 0x000fe2000001ff00 */
[----:B------:R-:W1:Y:S01]  /*3810*/  LDCU UR8, c[0x0][0x38c] ;  /* 0x00007180ff0877ac */ /* 0x000e620008000800 */
[----:B------:R-:W-:Y:S01]  /*3820*/  R2UR UR19, R2 ;  /* 0x00000000021372ca */ /* 0x000fe200000e0000 */
[----:B------:R-:W-:Y:S01]  /*3830*/  IMAD.MOV.U32 R10, RZ, RZ, RZ ;  /* 0x000000ffff0a7224 */ /* 0x000fe200078e00ff */
[----:B------:R-:W-:Y:S01]  /*3840*/  UMOV UR22, URZ ;  /* 0x000000ff00167c82 */ /* 0x000fe20008000000 */
[----:B------:R-:W-:Y:S01]  /*3850*/  UMOV UR14, URZ ;  /* 0x000000ff000e7c82 */ /* 0x000fe20008000000 */
[----:B---3--:R-:W-:Y:S01]  /*3860*/  ULEA UR17, UR4, UR17, 0x18 ;  /* 0x0000001104117291 */ /* 0x008fe2000f8ec0ff */
[----:B------:R-:W-:Y:S01]  /*3870*/  UMOV UR26, 0x0 ;  /* 0x00000000001a7882 */ /* 0x000fe20000000000 */
[----:B------:R-:W-:-:S02]  /*3880*/  UMOV UR27, 0x44004a0 ;  /* 0x044004a0001b7882 */ /* 0x000fc40000000000 */
[----:B------:R-:W-:Y:S02]  /*3890*/  UIADD3 UR6, UPT, UPT, UR17, 0x6400, URZ ;  /* 0x0000640011067890 */ /* 0x000fe4000fffe0ff */
[----:B------:R-:W-:Y:S02]  /*38a0*/  UIADD3 UR7, UPT, UPT, UR17, 0x10400, URZ ;  /* 0x0001040011077890 */ /* 0x000fe4000fffe0ff */
[----:B----4-:R-:W-:Y:S01]  /*38b0*/  UIADD3 UR5, UPT, UPT, UR5, 0x3f, URZ ;  /* 0x0000003f05057890 */ /* 0x010fe2000fffe0ff */
[----:B--2---:R-:W2:Y:S01]  /*38c0*/  LDS R0, [UR17+0x1a0] ;  /* 0x0001a011ff007984 */ /* 0x004ea20008000800 */
[----:B------:R-:W-:Y:S02]  /*38d0*/  USHF.R.U32.HI UR6, URZ, 0x4, UR6 ;  /* 0x00000004ff067899 */ /* 0x000fe40008011606 */
[----:B------:R-:W-:Y:S02]  /*38e0*/  USHF.R.S32.HI UR4, URZ, 0x1f, UR5 ;  /* 0x0000001fff047899 */ /* 0x000fe40008011405 */
[----:B------:R-:W-:-:S02]  /*38f0*/  ULOP3.LUT UR6, UR6, 0x3fff, URZ, 0xc0, !UPT ;  /* 0x00003fff06067892 */ /* 0x000fc4000f8ec0ff */
[----:B------:R-:W-:Y:S02]  /*3900*/  ULEA.HI UR4, UR4, UR5, URZ, 0x6 ;  /* 0x0000000504047291 */ /* 0x000fe4000f8f30ff */
[----:B------:R-:W-:Y:S02]  /*3910*/  USHF.R.U32.HI UR5, URZ, 0x4, UR7 ;  /* 0x00000004ff057899 */ /* 0x000fe40008011607 */
[----:B------:R-:W-:Y:S02]  /*3920*/  USHF.R.S32.HI UR28, URZ, 0x6, UR4 ;  /* 0x00000006ff1c7899 */ /* 0x000fe40008011404 */
[----:B------:R-:W-:Y:S02]  /*3930*/  ULOP3.LUT UR5, UR5, 0x3fff, URZ, 0xc0, !UPT ;  /* 0x00003fff05057892 */ /* 0x000fe4000f8ec0ff */
[----:B------:R-:W-:Y:S02]  /*3940*/  UISETP.LT.AND UP0, UPT, UR28, 0x1, UPT ;  /* 0x000000011c00788c */ /* 0x000fe4000bf01270 */
[----:B------:R-:W-:-:S02]  /*3950*/  ULOP3.LUT UR20, UR6, 0x10000, URZ, 0xfc, !UPT ;  /* 0x0001000006147892 */ /* 0x000fc4000f8efcff */
[----:B------:R-:W-:Y:S02]  /*3960*/  USEL UR29, UR28, 0x1, !UP0 ;  /* 0x000000011c1d7887 */ /* 0x000fe4000c000000 */
[----:B------:R-:W-:Y:S02]  /*3970*/  ULOP3.LUT UR21, UR5, 0x10000, URZ, 0xfc, !UPT ;  /* 0x0001000005157892 */ /* 0x000fe4000f8efcff */
[----:B------:R-:W-:Y:S02]  /*3980*/  UIADD3 UR29, UPT, UPT, -UR29, URZ, URZ ;  /* 0x000000ff1d1d7290 */ /* 0x000fe4000fffe1ff */
[----:B-1----:R-:W-:Y:S01]  /*3990*/  UISETP.GE.AND UP4, UPT, UR8, 0x1, UPT ;  /* 0x000000010800788c */ /* 0x002fe2000bf86270 */
[----:B------:R-:W-:Y:S01]  /*39a0*/  UMOV UR24, 0x0 ;  /* 0x0000000000187882 */ /* 0x000fe20000000000 */
[----:B------:R-:W-:Y:S01]  /*39b0*/  UMOV UR25, 0x44004a0 ;  /* 0x044004a000197882 */ /* 0x000fe20000000000 */
[----:B--2---:R-:W-:-:S15]  /*39c0*/  R2UR UR30, R0 ;  /* 0x00000000001e72ca */ /* 0x004fde00000e0000 */
.L_x_73:
[----:B------:R-:W-:Y:S02]  /*39d0*/  LEA R0, R10, UR17, 0x3 ;  /* 0x000000110a007c11 */ /* 0x000fe4000f8e18ff */
[----:B------:R-:W-:Y:S02]  /*39e0*/  SHF.L.U32 R2, R9, 0x1f, RZ ;  /* 0x0000001f09027819 */ /* 0x000fe400000006ff */
[----:B------:R-:W-:Y:S01]  /*39f0*/  PLOP3.LUT P0, PT, PT, PT, UP4, 0x80, 0x8 ;  /* 0x000000000008781c */ /* 0x000fe20003f0f048 */
[----:B------:R-:W-:Y:S01]  /*3a00*/  VIADD R3, R0, 0x100 ;  /* 0x0000010000037836 */ /* 0x000fe20000000000 */
[----:B-1----:R-:W1:Y:S02]  /*3a10*/  SYNCS.PHASECHK.TRANS64.TRYWAIT P1, [R0+URZ+0xf0], R2 ;  /* 0x0000f002000075a7 */ /* 0x002e6400080211ff */
[----:B-1-3--:R-:W-:Y:S09]  /*3a20*/  @!P1 BRA `(.L_x_67) ;  /* 0x0000006800409947 */ /* 0x00aff20003800000 */
.L_x_166:
[----:B------:R-:W-:Y:S01]  /*3a30*/  LEA R4, R10, UR17, 0x4 ;  /* 0x000000110a047c11 */ /* 0x000fe2000f8e20ff */
[----:B------:R-:W-:Y:S01]  /*3a40*/  @UP4 ULEA UR4, UR14, UR17, 0x3 ;  /* 0x000000110e044291 */ /* 0x000fe2000f8e18ff */
[----:B------:R-:W-:Y:S01]  /*3a50*/  PLOP3.LUT P2, PT, PT, PT, PT, 0x80, 0x8 ;  /* 0x000000000008781c */ /* 0x000fe20003f4f070 */
[----:B------:R-:W-:Y:S01]  /*3a60*/  ULEA UR23, UR22, UR17, 0x3 ;  /* 0x0000001116177291 */ /* 0x000fe2000f8e18ff */
[----:B------:R-:W-:Y:S02]  /*3a70*/  PRMT R3, RZ, 0x654, R3 ;  /* 0x00000654ff037816 */ /* 0x000fe40000000003 */
[----:B------:R-:W2:Y:S01]  /*3a80*/  LDS.128 R4, [R4+0x180] ;  /* 0x0001800004047984 */ /* 0x000ea20000000c00 */
[----:B-1----:R-:W-:Y:S02]  /*3a90*/  @P0 SHF.L.U32 R2, R8, 0x1f, RZ ;  /* 0x0000001f08020819 */ /* 0x002fe400000006ff */
[----:B------:R-:W-:Y:S01]  /*3aa0*/  SHF.L.U32 R0, R11, 0x1f, RZ ;  /* 0x0000001f0b007819 */ /* 0x000fe200000006ff */
[----:B------:R-:W-:Y:S01]  /*3ab0*/  @!PT LDS RZ, [RZ] ;  /* 0x00000000fffff984 */ /* 0x000fe20000000800 */
[----:B------:R-:W-:Y:S01]  /*3ac0*/  @!PT LDS RZ, [RZ] ;  /* 0x00000000fffff984 */ /* 0x000fe20000000800 */
[----:B------:R-:W-:Y:S01]  /*3ad0*/  @!PT LDS RZ, [RZ] ;  /* 0x00000000fffff984 */ /* 0x000fe20000000800 */
[----:B------:R-:W-:Y:S01]  /*3ae0*/  @!PT LDS RZ, [RZ] ;  /* 0x00000000fffff984 */ /* 0x000fe20000000800 */
[----:B------:R1:W-:Y:S06]  /*3af0*/  MEMBAR.ALL.CTA ;  /* 0x0000000000007992 */ /* 0x0003ec0000008000 */
[----:B-1----:R-:W1:Y:S02]  /*3b00*/  FENCE.VIEW.ASYNC.S ;  /* 0x00000000000073c6 */ /* 0x002e640000000000 */
[----:B-1----:R1:W-:Y:S01]  /*3b10*/  SYNCS.ARRIVE.TRANS64.RED.A1T0 RZ, [R3+URZ], RZ ;  /* 0x000000ff03ff79a7 */ /* 0x0023e200081004ff */
[----:B------:R1:W3:Y:S01]  /*3b20*/  @P0 SYNCS.PHASECHK.TRANS64.TRYWAIT P2, [UR4], R2 ;  /* 0x00000002ff0005a7 */ /* 0x0002e20008041104 */
[----:B------:R-:W-:Y:S01]  /*3b30*/  ULEA.HI UR4, UR22, UR22, URZ, 0x1 ;  /* 0x0000001616047291 */ /* 0x000fe2000f8f08ff */
[----:B--2---:R-:W-:-:S03]  /*3b40*/  LOP3.LUT P1, RZ, R6, 0x1, RZ, 0xc0, !PT ;  /* 0x0000000106ff7812 */ /* 0x004fc6000782c0ff */
[----:B------:R-:W-:Y:S02]  /*3b50*/  USHF.L.U32 UR18, UR4, 0x7, URZ ;  /* 0x0000000704127899 */ /* 0x000fe400080006ff */
[----:B------:R-:W-:Y:S02]  /*3b60*/  ULOP3.LUT UR4, UR4, 0xffe, URZ, 0xc0, !UPT ;  /* 0x00000ffe04047892 */ /* 0x000fe4000f8ec0ff */
[----:B------:R-:W-:Y:S02]  /*3b70*/  ULOP3.LUT UR18, UR18, 0xffffff00, URZ, 0xc0, !UPT ;  /* 0xffffff0012127892 */ /* 0x000fe4000f8ec0ff */
[----:B------:R-:W-:Y:S02]  /*3b80*/  UIADD3 UR4, UPT, UPT, -UR4, UR22, URZ ;  /* 0x0000001604047290 */ /* 0x000fe4000fffe1ff */
[----:B------:R-:W-:Y:S01]  /*3b90*/  UIADD3 UR18, UPT, UPT, UR30, UR18, URZ ;  /* 0x000000121e127290 */ /* 0x000fe2000fffe0ff */
[----:B------:R-:W2:Y:S03]  /*3ba0*/  SYNCS.PHASECHK.TRANS64.TRYWAIT P0, [UR23+0x130], R0 ;  /* 0x00013000ff0075a7 */ /* 0x000ea60008001117 */
[----:B------:R-:W-:Y:S01]  /*3bb0*/  ULEA UR18, UR4, UR18, 0x14 ;  /* 0x0000001204127291 */ /* 0x000fe2000f8ea0ff */
[----:B-123--:R-:W-:Y:S11]  /*3bc0*/  @!P0 BRA `(.L_x_68) ;  /* 0x0000006400ec8947 */ /* 0x00eff60003800000 */
.L_x_168:
[----:B------:R-:W-:Y:S01]  /*3bd0*/  IADD3 R10, PT, PT, R10, 0x1, RZ ;  /* 0x000000010a0a7810 */ /* 0x000fe20007ffe0ff */
[----:B------:R-:W-:Y:S06]  /*3be0*/  BRA.U !UP4, `(.L_x_69) ;  /* 0x000000010c987547 */ /* 0x000fec000b800000 */
[----:B------:R-:W-:Y:S01]  /*3bf0*/  UPLOP3.LUT UP2, UPT, UPT, UPT, UPT, 0x40, 0x4 ;  /* 0x000000000004789c */ /* 0x000fe20003f4e870 */
[----:B------:R-:W-:Y:S01]  /*3c00*/  UMOV UR16, UR29 ;  /* 0x0000001d00107c82 */ /* 0x000fe20008000000 */
[----:B------:R-:W-:Y:S01]  /*3c10*/  UMOV UR15, UR28 ;  /* 0x0000001c000f7c82 */ /* 0x000fe20008000000 */
[----:B------:R-:W-:-:S08]  /*3c20*/  UMOV UR6, UR14 ;  /* 0x0000000e00067c82 */ /* 0x000fd00008000000 */
.L_x_72:
[----:B------:R-:W-:Y:S02]  /*3c30*/  UIADD3 UR16, UPT, UPT, UR16, 0x1, URZ ;  /* 0x0000000110107890 */ /* 0x000fe4000fffe0ff */
[----:B--2---:R-:W-:Y:S02]  /*3c40*/  ULEA UR5, UR6, UR17, 0x3 ;  /* 0x0000001106057291 */ /* 0x004fe4000f8e18ff */
[----:B------:R-:W-:Y:S01]  /*3c50*/  UISETP.NE.AND UP3, UPT, UR16, URZ, UPT ;  /* 0x000000ff1000728c */ /* 0x000fe2000bf65270 */
[----:B---3--:R-:W-:Y:S10]  /*3c60*/  @P2 BRA `(.L_x_70) ;  /* 0x00000000000c2947 */ /* 0x008ff40003800000 */
[----:B-1----:R-:W-:Y:S04]  /*3c70*/  SHF.L.U32 R2, R8, 0x1f, RZ ;  /* 0x0000001f08027819 */ /* 0x002fe800000006ff */
[----:B------:R-:W1:Y:S02]  /*3c80*/  SYNCS.PHASECHK.TRANS64.TRYWAIT P0, [UR5], R2 ;  /* 0x00000002ff0075a7 */ /* 0x000e640008001105 */
[----:B-1----:R-:W-:Y:S05]  /*3c90*/  @!P0 BRA `(.L_x_71) ;  /* 0x0000006400d08947 */ /* 0x002fea0003800000 */
.L_x_70:
[----:B------:R-:W-:Y:S01]  /*3ca0*/  UISETP.NE.AND UP0, UPT, UR15, 0x1, UPT ;  /* 0x000000010f00788c */ /* 0x000fe2000bf05270 */
[----:B------:R-:W-:Y:S01]  /*3cb0*/  PLOP3.LUT P2, PT, PT, PT, PT, 0x80, 0x8 ;  /* 0x000000000008781c */ /* 0x000fe20003f4f070 */
[----:B------:R-:W-:Y:S02]  /*3cc0*/  UIADD3 UR4, UPT, UPT, UR6, 0x1, URZ ;  /* 0x0000000106047890 */ /* 0x000fe4000fffe0ff */
[----:B------:R-:W-:Y:S02]  /*3cd0*/  ULEA UR12, UR6, UR21, 0xa ;  /* 0x00000015060c7291 */ /* 0x000fe4000f8e50ff */
[----:B------:R-:W-:Y:S01]  /*3ce0*/  UISETP.NE.AND UP1, UPT, UR4, 0xa, UPT ;  /* 0x0000000a0400788c */ /* 0x000fe2000bf25270 */
[----:B------:R-:W-:Y:S01]  /*3cf0*/  PLOP3.LUT P0, PT, PT, PT, UP0, 0x80, 0x8 ;  /* 0x000000000008781c */ /* 0x000fe20003f0f008 */
[----:B------:R-:W-:Y:S02]  /*3d00*/  UIADD3 UR10, UPT, UPT, UR12, 0x2, URZ ;  /* 0x000000020c0a7890 */ /* 0x000fe4000fffe0ff */
[----:B------:R-:W-:Y:S02]  /*3d10*/  USEL UR7, URZ, 0x1, UP1 ;  /* 0x00000001ff077887 */ /* 0x000fe40008800000 */
[----:B------:R-:W-:Y:S02]  /*3d20*/  USEL UR14, UR4, URZ, UP1 ;  /* 0x000000ff040e7287 */ /* 0x000fe40008800000 */
[----:B------:R-:W-:Y:S02]  /*3d30*/  UIADD3 UR15, UPT, UPT, UR15, -0x1, URZ ;  /* 0xffffffff0f0f7890 */ /* 0x000fe4000fffe0ff */
[----:B------:R-:W-:Y:S01]  /*3d40*/  @UP0 ULEA UR4, UR14, UR17, 0x3 ;  /* 0x000000110e040291 */ /* 0x000fe2000f8e18ff */
[----:B------:R-:W-:Y:S01]  /*3d50*/  LOP3.LUT R8, R8, UR7, RZ, 0x3c, !PT ;  /* 0x0000000708087c12 */ /* 0x000fe2000f8e3cff */
[----:B------:R-:W-:Y:S01]  /*3d60*/  UIADD3 UR7, UPT, UPT, UR5, 0x50, URZ ;  /* 0x0000005005077890 */ /* 0x000fe2000fffe0ff */
[----:B------:R-:W-:Y:S02]  /*3d70*/  UMOV UR13, 0x80004020 ;  /* 0x80004020000d7882 */ /* 0x000fe40000000000 */
[----:B-1----:R-:W-:Y:S01]  /*3d80*/  @P0 SHF.L.U32 R0, R8, 0x1f, RZ ;  /* 0x0000001f08000819 */ /* 0x002fe200000006ff */
[----:B------:R-:W-:Y:S01]  /*3d90*/  UMOV UR5, 0x80004020 ;  /* 0x8000402000057882 */ /* 0x000fe20000000000 */
[----:B------:R-:W-:Y:S01]  /*3da0*/  UMOV UR11, 0x80004020 ;  /* 0x80004020000b7882 */ /* 0x000fe20000000000 */
[----:B------:R-:W-:Y:S01]  /*3db0*/  UMOV UR9, 0x80004020 ;  /* 0x8000402000097882 */ /* 0x000fe20000000000 */
[----:B------:R2:W3:Y:S01]  /*3dc0*/  @P0 SYNCS.PHASECHK.TRANS64.TRYWAIT P2, [UR4], R0 ;  /* 0x00000000ff0005a7 */ /* 0x0004e20008041104 */
[----:B------:R-:W-:Y:S03]  /*3dd0*/  ULEA UR4, UR6, UR20, 0x8 ;  /* 0x0000001406047291 */ /* 0x000fe6000f8e40ff */
[----:B------:R-:W-:Y:S01]  /*3de0*/  UMOV UR6, UR14 ;  /* 0x0000000e00067c82 */ /* 0x000fe20008000000 */
[----:B------:R-:W-:Y:S05]  /*3df0*/  UIADD3 UR8, UPT, UPT, UR4, 0x2, URZ ;  /* 0x0000000204087890 */ /* 0x000fea000fffe0ff */
[----:B------:R2:W-:Y:S01]  /*3e00*/  UTCIMMA gdesc[UR4], gdesc[UR12], tmem[UR18], tmem[UR26], idesc[UR27], UP2 ;  /* 0x00ff1a0c040075ea */ /* 0x0005e20009000112 */
[----:B------:R-:W-:Y:S03]  /*3e10*/  UPLOP3.LUT UP2, UPT, UPT, UPT, UPT, 0x80, 0x8 ;  /* 0x000000000008789c */ /* 0x000fe60003f4f070 */
[----:B------:R2:W-:Y:S01]  /*3e20*/  UTCIMMA gdesc[UR8], gdesc[UR10], tmem[UR18], tmem[UR24], idesc[UR25], UPT ;  /* 0x00ff180a080075ea */ /* 0x0005e2000b800112 */
[----:B------:R2:W-:Y:S01]  /*3e30*/  UTCBAR.MULTICAST [UR7], URZ, UR19 ;  /* 0x000000ff070073e9 */ /* 0x0005e20008000813 */
[----:B------:R-:W-:Y:S06]  /*3e40*/  BRA.U UP3, `(.L_x_72) ;  /* 0xfffffffd03787547 */ /* 0x000fec000b83ffff */
.L_x_69:
[----:B--2---:R-:W-:Y:S01]  /*3e50*/  UIADD3 UR4, UPT, UPT, UR22, 0x1, URZ ;  /* 0x0000000116047890 */ /* 0x004fe2000fffe0ff */
[C---:B------:R-:W-:Y:S01]  /*3e60*/  ISETP.NE.AND P0, PT, R10.reuse, 0x2, PT ;  /* 0x000000020a00780c */ /* 0x040fe20003f05270 */
[----:B------:R-:W-:Y:S02]  /*3e70*/  UIADD3 UR5, UPT, UPT, UR23, 0x110, URZ ;  /* 0x0000011017057890 */ /* 0x000fe4000fffe0ff */
[----:B------:R-:W-:Y:S01]  /*3e80*/  UISETP.NE.AND UP0, UPT, UR4, 0x4, UPT ;  /* 0x000000040400788c */ /* 0x000fe2000bf05270 */
[----:B-1----:R-:W-:Y:S02]  /*3e90*/  SEL R0, RZ, 0x1, P0 ;  /* 0x00000001ff007807 */ /* 0x002fe40000000000 */
[----:B------:R-:W-:Y:S01]  /*3ea0*/  SEL R10, R10, RZ, P0 ;  /* 0x000000ff0a0a7207 */ /* 0x000fe20000000000 */
[----:B------:R-:W-:Y:S01]  /*3eb0*/  USEL UR6, URZ, 0x1, UP0 ;  /* 0x00000001ff067887 */ /* 0x000fe20008000000 */
[----:B------:R-:W-:Y:S01]  /*3ec0*/  LOP3.LUT R9, R9, R0, RZ, 0x3c, !PT ;  /* 0x0000000009097212 */ /* 0x000fe200078e3cff */
[----:B------:R-:W-:Y:S01]  /*3ed0*/  USEL UR22, UR4, URZ, UP0 ;  /* 0x000000ff04167287 */ /* 0x000fe20008000000 */
[----:B------:R1:W-:Y:S03]  /*3ee0*/  UTCBAR [UR5], URZ ;  /* 0x000000ff050073e9 */ /* 0x0003e600080000ff */
[----:B------:R-:W-:Y:S01]  /*3ef0*/  LOP3.LUT R11, R11, UR6, RZ, 0x3c, !PT ;  /* 0x000000060b0b7c12 */ /* 0x000fe2000f8e3cff */
[----:B------:R-:W-:Y:S07]  /*3f00*/  @P1 BRA `(.L_x_73) ;  /* 0xfffffff800b01947 */ /* 0x000fee000383ffff */
[----:B------:R-:W2:Y:S01]  /*3f10*/  S2UR UR8, SR_CgaCtaId ;  /* 0x00000000000879c3 */ /* 0x000ea20000008800 */
[----:B------:R-:W-:Y:S01]  /*3f20*/  ELECT P0, URZ, PT ;  /* 0x0000000000ff782f */ /* 0x000fe20003800000 */
[----:B------:R-:W-:Y:S01]  /*3f30*/  IMAD.MOV.U32 R0, RZ, RZ, 0x1 ;  /* 0x00000001ff007424 */ /* 0x000fe200078e00ff */
[----:B------:R-:W-:Y:S01]  /*3f40*/  UIADD3 UR17, UPT, UPT, UR17, 0x130, URZ ;  /* 0x0000013011117890 */ /* 0x000fe2000fffe0ff */
[----:B------:R-:W-:Y:S01]  /*3f50*/  SHF.L.U32 R2, R11, 0x1f, RZ ;  /* 0x0000001f0b027819 */ /* 0x000fe200000006ff */
[----:B------:R-:W-:-:S03]  /*3f60*/  UMOV UR4, 0x40 ;  /* 0x0000004000047882 */ /* 0x000fc60000000000 */
[----:B------:R-:W-:Y:S01]  /*3f70*/  UVIRTCOUNT.DEALLOC.SMPOOL 0x80 ;  /* 0x000000800000784c */ /* 0x000fe20000000000 */
[----:B--2---:R-:W-:Y:S02]  /*3f80*/  ULEA UR8, UR8, UR4, 0x18 ;  /* 0x0000000408087291 */ /* 0x004fe4000f8ec0ff */
[----:B------:R-:W-:-:S07]  /*3f90*/  ULEA UR4, UR22, UR17, 0x3 ;  /* 0x0000001116047291 */ /* 0x000fce000f8e18ff */
[----:B------:R2:W-:Y:S02]  /*3fa0*/  @P0 STS.U8 [UR8+0x1c], R0 ;  /* 0x00001c00ff000988 */ /* 0x0005e40008000008 */
[----:B------:R-:W4:Y:S02]  /*3fb0*/  SYNCS.PHASECHK.TRANS64.TRYWAIT P0, [UR4], R2 ;  /* 0x00000002ff0075a7 */ /* 0x000f240008001104 */
[----:B--2-4-:R-:W-:Y:S05]  /*3fc0*/  @!P0 BRA `(.L_x_74) ;  /* 0x00000064001c8947 */ /* 0x014fea0003800000 */
.L_x_171:
[----:B------:R-:W-:-:S04]  /*3fd0*/  UIADD3 UR4, UPT, UPT, UR22, 0x1, URZ ;  /* 0x0000000116047890 */ /* 0x000fc8000fffe0ff */
[----:B------:R-:W-:-:S04]  /*3fe0*/  UISETP.NE.AND UP0, UPT, UR4, 0x4, UPT ;  /* 0x000000040400788c */ /* 0x000fc8000bf05270 */
[----:B------:R-:W-:Y:S02]  /*3ff0*/  USEL UR6, URZ, 0x1, UP0 ;  /* 0x00000001ff067887 */ /* 0x000fe40008000000 */
[----:B------:R-:W-:-:S04]  /*4000*/  USEL UR4, UR4, URZ, UP0 ;  /* 0x000000ff04047287 */ /* 0x000fc80008000000 */
[----:B-1----:R-:W-:Y:S01]  /*4010*/  ULEA UR5, UR4, UR17, 0x3 ;  /* 0x0000001104057291 */ /* 0x002fe2000f8e18ff */
[----:B--2---:R-:W-:-:S04]  /*4020*/  LOP3.LUT R2, R11, UR6, RZ, 0x3c, !PT ;  /* 0x000000060b027c12 */ /* 0x004fc8000f8e3cff */
[----:B------:R-:W-:-:S04]  /*4030*/  SHF.L.U32 R3, R2, 0x1f, RZ ;  /* 0x0000001f02037819 */ /* 0x000fc800000006ff */
[----:B------:R-:W1:Y:S02]  /*4040*/  SYNCS.PHASECHK.TRANS64.TRYWAIT P0, [UR5], R3 ;  /* 0x00000003ff0075a7 */ /* 0x000e640008001105 */
[----:B-1----:R-:W-:Y:S05]  /*4050*/  @!P0 BRA `(.L_x_75) ;  /* 0x0000006400108947 */ /* 0x002fea0003800000 */
.L_x_173:
        /* <DEDUP_REMOVED lines=9> */
.L_x_175:
[----:B------:R-:W-:-:S04]  /*40f0*/  UIADD3 UR4, UPT, UPT, UR4, 0x1, URZ ;  /* 0x0000000104047890 */ /* 0x000fc8000fffe0ff */
[----:B------:R-:W-:-:S04]  /*4100*/  UISETP.NE.AND UP0, UPT, UR4, 0x4, UPT ;  /* 0x000000040400788c */ /* 0x000fc8000bf05270 */
[----:B------:R-:W-:Y:S02]  /*4110*/  USEL UR5, URZ, 0x1, UP0 ;  /* 0x00000001ff057887 */ /* 0x000fe40008000000 */
[----:B------:R-:W-:-:S04]  /*4120*/  USEL UR4, UR4, URZ, UP0 ;  /* 0x000000ff04047287 */ /* 0x000fc80008000000 */
[----:B------:R-:W-:Y:S01]  /*4130*/  ULEA UR4, UR4, UR17, 0x3 ;  /* 0x0000001104047291 */ /* 0x000fe2000f8e18ff */
[----:B------:R-:W-:-:S04]  /*4140*/  LOP3.LUT R2, R2, UR5, RZ, 0x3c, !PT ;  /* 0x0000000502027c12 */ /* 0x000fc8000f8e3cff */
[----:B------:R-:W-:-:S04]  /*4150*/  SHF.L.U32 R2, R2, 0x1f, RZ ;  /* 0x0000001f02027819 */ /* 0x000fc800000006ff */
[----:B------:R-:W2:Y:S02]  /*4160*/  SYNCS.PHASECHK.TRANS64.TRYWAIT P0, [UR4], R2 ;  /* 0x00000002ff0075a7 */ /* 0x000ea40008001104 */
[----:B--2---:R-:W-:Y:S05]  /*4170*/  @!P0 BRA `(.L_x_77) ;  /* 0x0000006000f88947 */ /* 0x004fea0003800000 */
.L_x_177:
[----:B------:R-:W-:Y:S01]  /*4180*/  NOP ;  /* 0x0000000000007918 */ /* 0x000fe20000000000 */
[----:B-1----:R-:W1:Y:S01]  /*4190*/  LDS R0, [UR8+0x14] ;  /* 0x00001408ff007984 */ /* 0x002e620008000800 */
[----:B------:R-:W-:Y:S01]  /*41a0*/  ULOP3.LUT UR4, UR30, 0xffff, URZ, 0xc0, !UPT ;  /* 0x0000ffff1e047892 */ /* 0x000fe2000f8ec0ff */
[----:B------:R-:W-:Y:S01]  /*41b0*/  UMOV UR5, 0xffff ;  /* 0x0000ffff00057882 */ /* 0x000fe20000000000 */
[----:B------:R-:W-:Y:S02]  /*41c0*/  UMOV UR6, 0x1 ;  /* 0x0000000100067882 */ /* 0x000fe40000000000 */
[----:B------:R-:W-:-:S04]  /*41d0*/  USHF.R.U32.HI UR4, URZ, 0x5, UR4 ;  /* 0x00000005ff047899 */ /* 0x000fc80008011604 */
[----:B------:R-:W-:Y:S02]  /*41e0*/  USHF.L.U32 UR5, UR5, UR4, URZ ;  /* 0x0000000405057299 */ /* 0x000fe400080006ff */
[----:B------:R-:W-:-:S04]  /*41f0*/  USHF.L.U32 UR4, UR6, UR4, URZ ;  /* 0x0000000406047299 */ /* 0x000fc800080006ff */
[----:B-1----:R-:W-:-:S04]  /*4200*/  LOP3.LUT R0, R0, UR5, RZ, 0xc0, !PT ;  /* 0x0000000500007c12 */ /* 0x002fc8000f8ec0ff */
[----:B------:R-:W-:-:S13]  /*4210*/  ISETP.NE.AND P0, PT, R0, UR5, PT ;  /* 0x0000000500007c0c */ /* 0x000fda000bf05270 */
[----:B------:R-:W-:Y:S05]  /*4220*/  @P0 BRA `(.L_x_78) ;  /* 0x0000000000580947 */ /* 0x000fea0003800000 */
[----:B------:R-:W1:Y:S02]  /*4230*/  LDS R0, [UR8+0x18] ;  /* 0x00001808ff007984 */ /* 0x000e640008000800 */
[----:B-1----:R-:W-:-:S04]  /*4240*/  LOP3.LUT R0, R0, UR4, RZ, 0xc0, !PT ;  /* 0x0000000400007c12 */ /* 0x002fc8000f8ec0ff */
[----:B------:R-:W-:-:S13]  /*4250*/  ISETP.NE.AND P0, PT, R0, UR4, PT ;  /* 0x0000000400007c0c */ /* 0x000fda000bf05270 */
[----:B------:R-:W-:Y:S05]  /*4260*/  @P0 BRA `(.L_x_79) ;  /* 0x00000000003c0947 */ /* 0x000fea0003800000 */
[----:B------:R-:W1:Y:S01]  /*4270*/  S2R R2, SR_LANEID ;  /* 0x0000000000027919 */ /* 0x000e620000000000 */
[----:B------:R-:W-:-:S06]  /*4280*/  ULOP3.LUT UR5, URZ, UR5, URZ, 0x33, !UPT ;  /* 0x00000005ff057292 */ /* 0x000fcc000f8e33ff */
[----:B------:R-:W-:-:S04]  /*4290*/  IMAD.U32 R0, RZ, RZ, UR5 ;  /* 0x00000005ff007e24 */ /* 0x000fc8000f8e00ff */
[----:B------:R2:W4:Y:S02]  /*42a0*/  REDUX UR7, R0 ;  /* 0x00000000000773c4 */ /* 0x0005240000000000 */
[----:B------:R1:W-:Y:S01]  /*42b0*/  UTCATOMSWS.AND URZ, UR5 ;  /* 0x0000000500ff79e3 */ /* 0x0003e20008000000 */
[----:B--2---:R-:W-:Y:S01]  /*42c0*/  LOP3.LUT R0, RZ, UR4, RZ, 0x33, !PT ;  /* 0x00000004ff007c12 */ /* 0x004fe2000f8e33ff */
[----:B------:R-:W-:Y:S02]  /*42d0*/  VOTEU.ANY UR4, UPT, PT ;  /* 0x0000000000047886 */ /* 0x000fe400038e0100 */
[----:B------:R-:W-:Y:S02]  /*42e0*/  UFLO.U32 UR4, UR4 ;  /* 0x00000004000472bd */ /* 0x000fe400080e0000 */
[----:B------:R-:W2:Y:S04]  /*42f0*/  REDUX UR6, R0 ;  /* 0x00000000000673c4 */ /* 0x000ea80000000000 */
[----:B-1----:R-:W-:-:S02]  /*4300*/  ISETP.EQ.U32.AND P0, PT, R2, UR4, PT ;  /* 0x0000000402007c0c */ /* 0x002fc4000bf02070 */
[----:B----4-:R-:W-:-:S11]  /*4310*/  MOV R2, UR7 ;  /* 0x0000000700027c02 */ /* 0x010fd60008000f00 */
[----:B------:R1:W-:Y:S01]  /*4320*/  @P0 ATOMS.AND RZ, [UR8+0x14], R2 ;  /* 0x00001402ffff098c */ /* 0x0003e2000a800008 */
[----:B--2---:R-:W-:-:S05]  /*4330*/  IMAD.U32 R0, RZ, RZ, UR6 ;  /* 0x00000006ff007e24 */ /* 0x004fca000f8e00ff */
[----:B------:R1:W-:Y:S01]  /*4340*/  @P0 ATOMS.AND RZ, [UR8+0x18], R0 ;  /* 0x00001800ffff098c */ /* 0x0003e2000a800008 */
[----:B------:R-:W-:Y:S05]  /*4350*/  BRA `(.L_x_80) ;  /* 0x0000000000147947 */ /* 0x000fea0003800000 */
.L_x_79:
[----:B------:R-:W-:Y:S02]  /*4360*/  MOV R2, 0x4380 ;  /* 0x0000438000027802 */ /* 0x000fe40000000f00 */
[----:B---3-5:R-:W-:Y:S05]  /*4370*/  CALL.REL.NOINC `($__internal_0_$__cuda_sm10x_tcgen05_guardrail_trap_col_being_dealloced_not_returned_by_alloc) ;  /* 0x0000006400dc7944 */ /* 0x028fea0003c00000 */
[----:B------:R-:W-:Y:S05]  /*4380*/  BRA `(.L_x_80) ;  /* 0x0000000000087947 */ /* 0x000fea0003800000 */
.L_x_78:
[----:B------:R-:W-:Y:S02]  /*4390*/  MOV R2, 0x43b0 ;  /* 0x000043b000027802 */ /* 0x000fe40000000f00 */
[----:B---3-5:R-:W-:Y:S05]  /*43a0*/  CALL.REL.NOINC `($__internal_2_$__cuda_sm10x_tcgen05_guardrail_trap_unallocated_columns_being_dealloced) ;  /* 0x0000006400e87944 */ /* 0x028fea0003c00000 */
.L_x_80:
[----:B------:R-:W-:Y:S01]  /*43b0*/  NOP ;  /* 0x0000000000007918 */ /* 0x000fe20000000000 */
[----:B------:R-:W-:Y:S05]  /*43c0*/  EXIT ;  /* 0x000000000000794d */ /* 0x000fea0003800000 */
.L_x_62:
[----:B------:R-:W-:-:S09]  /*43d0*/  UISETP.NE.OR UP0, UPT, UR17, 0x3, !UP3 ;  /* 0x000000031100788c */ /* 0x000fd2000df05670 */
[----:B------:R-:W-:Y:S05]  /*43e0*/  BRA.U UP0, `(.L_x_81) ;  /* 0x0000001100587547 */ /* 0x000fea000b800000 */
[----:B------:R-:W2:Y:S01]  /*43f0*/  LDCU UR31, c[0x0][0x370] ;  /* 0x00006e00ff1f77ac */ /* 0x000ea20008000800 */
[----:B------:R-:W3:Y:S01]  /*4400*/  LDC.64 R16, c[0x0][0x348] ;  /* 0x0000d200ff107b82 */ /* 0x000ee20000000a00 */
[----:B------:R-:W-:Y:S02]  /*4410*/  HFMA2 R13, -RZ, RZ, 0, 0 ;  /* 0x00000000ff0d7431 */ /* 0x000fe400000001ff */
[----:B------:R-:W-:Y:S01]  /*4420*/  IMAD.MOV.U32 R15, RZ, RZ, 0x1 ;  /* 0x00000001ff0f7424 */ /* 0x000fe200078e00ff */
[----:B------:R-:W2:Y:S01]  /*4430*/  LDCU.128 UR48, c[0x0][0xb10] ;  /* 0x00016200ff3077ac */ /* 0x000ea20008000c00 */
[----:B------:R-:W-:Y:S01]  /*4440*/  IMAD.MOV.U32 R14, RZ, RZ, RZ ;  /* 0x000000ffff0e7224 */ /* 0x000fe200078e00ff */
[----:B------:R-:W-:Y:S01]  /*4450*/  MOV R7, 0x1000 ;  /* 0x0000100000077802 */ /* 0x000fe20000000f00 */
[----:B------:R-:W4:Y:S01]  /*4460*/  LDCU UR30, c[0x0][0x374] ;  /* 0x00006e80ff1e77ac */ /* 0x000f220008000800 */
[----:B------:R-:W1:Y:S01]  /*4470*/  LDC.64 R2, c[0x0][0x888] ;  /* 0x00022200ff027b82 */ /* 0x000e620000000a00 */
[----:B------:R-:W4:Y:S01]  /*4480*/  LDCU UR15, c[0x0][0xb0c] ;  /* 0x00016180ff0f77ac */ /* 0x000f220008000800 */
[----:B------:R-:W3:Y:S06]  /*4490*/  LDCU UR40, c[0x0][0xb20] ;  /* 0x00016400ff2877ac */ /* 0x000eec0008000800 */
[----:B------:R-:W1:Y:S01]  /*44a0*/  LDC.64 R4, c[0x0][0x890] ;  /* 0x00022400ff047b82 */ /* 0x000e620000000a00 */
[----:B------:R-:W3:Y:S01]  /*44b0*/  LDCU UR4, c[0x0][0xb30] ;  /* 0x00016600ff0477ac */ /* 0x000ee20008000800 */
[----:B------:R-:W-:Y:S01]  /*44c0*/  UMOV UR21, 0x400 ;  /* 0x0000040000157882 */ /* 0x000fe20000000000 */
[----:B--2---:R-:W-:-:S02]  /*44d0*/  UIMAD.WIDE.U32 UR6, UR31, UR48, URZ ;  /* 0x000000301f0672a5 */ /* 0x004fc4000f8e00ff */
[----:B----4-:R-:W-:Y:S02]  /*44e0*/  UIMAD.WIDE.U32 UR8, UR30, UR51, URZ ;  /* 0x000000331e0872a5 */ /* 0x010fe4000f8e00ff */
[----:B------:R-:W-:Y:S02]  /*44f0*/  ULEA UR21, UR45, UR21, 0x18 ;  /* 0x000000152d157291 */ /* 0x000fe4000f8ec0ff */
[----:B------:R-:W-:Y:S02]  /*4500*/  UPLOP3.LUT UP3, UPT, UPT, UPT, UPT, 0x40, 0x4 ;  /* 0x000000000004789c */ /* 0x000fe40003f6e870 */
[----:B------:R-:W-:Y:S01]  /*4510*/  UIADD3 UR37, UPT, UPT, UR21, 0xb8, URZ ;  /* 0x000000b815257890 */ /* 0x000fe2000fffe0ff */
[----:B------:R-:W-:Y:S01]  /*4520*/  UMOV UR6, UR7 ;  /* 0x0000000700067c82 */ /* 0x000fe20008000000 */
[----:B------:R-:W-:Y:S01]  /*4530*/  UMOV UR38, UR9 ;  /* 0x0000000900267c82 */ /* 0x000fe20008000000 */
[----:B------:R-:W-:Y:S02]  /*4540*/  UISETP.GE.AND UP0, UPT, UR42, 0x1, UPT ;  /* 0x000000012a00788c */ /* 0x000fe4000bf06270 */
[----:B------:R-:W-:Y:S01]  /*4550*/  UISETP.NE.AND UP4, UPT, UR42, 0x1, UPT ;  /* 0x000000012a00788c */ /* 0x000fe2000bf85270 */
[----:B------:R-:W2:Y:S01]  /*4560*/  LDCU.64 UR22, c[0x0][0xb28] ;  /* 0x00016500ff1677ac */ /* 0x000ea20008000a00 */
[----:B------:R-:W-:-:S02]  /*4570*/  UISETP.NE.AND UP6, UPT, UR15, 0x1, UPT ;  /* 0x000000010f00788c */ /* 0x000fc4000bfc5270 */
[----:B------:R-:W-:Y:S02]  /*4580*/  UISETP.NE.AND UP5, UPT, UR50, 0x1, UPT ;  /* 0x000000013200788c */ /* 0x000fe4000bfa5270 */
[----:B------:R-:W-:Y:S02]  /*4590*/  UIADD3 UR33, UPT, UPT, UR21, 0xa0, URZ ;  /* 0x000000a015217890 */ /* 0x000fe4000fffe0ff */
[----:B------:R-:W-:Y:S02]  /*45a0*/  UIADD3 UR25, UPT, UPT, UR21, 0xa8, URZ ;  /* 0x000000a815197890 */ /* 0x000fe4000fffe0ff */
[----:B------:R-:W-:Y:S02]  /*45b0*/  UIADD3 UR17, UPT, UPT, UR21, 0xb0, URZ ;  /* 0x000000b015117890 */ /* 0x000fe4000fffe0ff */
[----:B------:R-:W-:Y:S02]  /*45c0*/  UPRMT UR37, UR45, 0x654, UR37 ;  /* 0x000006542d257896 */ /* 0x000fe40008000025 */
[----:B------:R-:W-:-:S02]  /*45d0*/  USHF.R.U32.HI UR39, URZ, UR49, UR6 ;  /* 0x00000031ff277299 */ /* 0x000fc40008011606 */
[----:B---3--:R-:W-:Y:S02]  /*45e0*/  USHF.R.U32.HI UR38, URZ, UR40, UR38 ;  /* 0x00000028ff267299 */ /* 0x008fe40008011626 */
[----:B------:R-:W-:-:S11]  /*45f0*/  UISETP.NE.AND UP2, UPT, UR4, 0x1, UPT ;  /* 0x000000010400788c */ /* 0x000fd6000bf45270 */
.L_x_92:
[C---:B------:R-:W-:Y:S02]  /*4600*/  LEA R12, R14.reuse, UR21, 0x3 ;  /* 0x000000150e0c7c11 */ /* 0x040fe4000f8e18ff */
[----:B------:R-:W-:Y:S02]  /*4610*/  SHF.L.U32 R0, R13, 0x1f, RZ ;  /* 0x0000001f0d007819 */ /* 0x000fe400000006ff */
[----:B------:R-:W-:Y:S02]  /*4620*/  LEA R8, R14, UR21, 0x4 ;  /* 0x000000150e087c11 */ /* 0x000fe4000f8e20ff */
[----:B---3--:R-:W3:Y:S02]  /*4630*/  SYNCS.PHASECHK.TRANS64.TRYWAIT P0, [R12+URZ+0xf0], R0 ;  /* 0x0000f0000c0075a7 */ /* 0x008ee400080011ff */
[----:B---3--:R-:W-:Y:S05]  /*4640*/  @!P0 BRA `(.L_x_82) ;  /* 0x0000005c00dc8947 */ /* 0x008fea0003800000 */
.L_x_178:
[----:B------:R-:W4:Y:S01]  /*4650*/  LDS.128 R8, [R8+0x180] ;  /* 0x0001800008087984 */ /* 0x000f220000000c00 */
[----:B------:R-:W-:Y:S01]  /*4660*/  UISETP.GE.AND UP0, UPT, UR42, 0x1, UPT ;  /* 0x000000012a00788c */ /* 0x000fe2000bf06270 */
[----:B------:R-:W-:Y:S01]  /*4670*/  @!PT LDS RZ, [RZ] ;  /* 0x00000000fffff984 */ /* 0x000fe20000000800 */
[----:B------:R-:W-:Y:S01]  /*4680*/  @!PT LDS RZ, [RZ] ;  /* 0x00000000fffff984 */ /* 0x000fe20000000800 */
[----:B------:R-:W-:Y:S01]  /*4690*/  @!PT LDS RZ, [RZ] ;  /* 0x00000000fffff984 */ /* 0x000fe20000000800 */
[----:B------:R-:W-:Y:S01]  /*46a0*/  @!PT LDS RZ, [RZ] ;  /* 0x00000000fffff984 */ /* 0x000fe20000000800 */
[----:B------:R1:W-:Y:S06]  /*46b0*/  MEMBAR.ALL.CTA ;  /* 0x0000000000007992 */ /* 0x0003ec0000008000 */
[----:B-1----:R-:W1:Y:S01]  /*46c0*/  FENCE.VIEW.ASYNC.S ;  /* 0x00000000000073c6 */ /* 0x002e620000000000 */
[----:B----4-:R-:W-:Y:S11]  /*46d0*/  LOP3.LUT P0, RZ, R10, 0x1, RZ, 0xc0, !PT ;  /* 0x000000010aff7812 */ /* 0x010ff6000780c0ff */
[----:B------:R-:W-:Y:S02]  /*46e0*/  @!UPT UIADD3 URZ, UPT, UPT, URZ, URZ, URZ ;  /* 0x000000fffffff290 */ /* 0x000fe4000fffe0ff */
[----:B-1----:R-:W-:Y:S01]  /*46f0*/  VOTEU.ANY UP1, P0 ;  /* 0x0000000000ff7886 */ /* 0x002fe20000020100 */
[----:B------:R-:W-:Y:S11]  /*4700*/  PLOP3.LUT P0, PT, PT, PT, UP1, 0x80, 0x8 ;  /* 0x000000000008781c */ /* 0x000ff60003f0f018 */
[----:B------:R-:W-:Y:S02]  /*4710*/  @!UPT UIADD3 URZ, UPT, UPT, URZ, URZ, URZ ;  /* 0x000000fffffff290 */ /* 0x000fe4000fffe0ff */
[----:B---3--:R-:W-:Y:S02]  /*4720*/  @P0 SHF.R.U32.HI R0, RZ, 0x10, R9 ;  /* 0x00000010ff000819 */ /* 0x008fe40000011609 */
[----:B------:R-:W-:Y:S02]  /*4730*/  @P0 MOV R6, R8 ;  /* 0x0000000800060202 */ /* 0x000fe40000000f00 */
[----:B------:R-:W-:Y:S01]  /*4740*/  @P0 R2UR UR4, R0 ;  /* 0x00000000000402ca */ /* 0x000fe200000e0000 */
[----:B------:R-:W-:Y:S01]  /*4750*/  VIADD R0, R12, 0x100 ;  /* 0x000001000c007836 */ /* 0x000fe20000000000 */
[----:B------:R-:W-:Y:S02]  /*4760*/  @P0 LOP3.LUT R8, R9, 0xffff, RZ, 0xc0, !PT ;  /* 0x0000ffff09080812 */ /* 0x000fe400078ec0ff */
[----:B------:R-:W-:Y:S02]  /*4770*/  @P0 R2UR UR6, R6 ;  /* 0x00000000060602ca */ /* 0x000fe400000e0000 */
[----:B------:R-:W-:Y:S02]  /*4780*/  PRMT R0, RZ, 0x654, R0 ;  /* 0x00000654ff007816 */ /* 0x000fe40000000000 */
[----:B------:R-:W-:Y:S02]  /*4790*/  @P0 R2UR UR5, R8 ;  /* 0x00000000080502ca */ /* 0x000fe400000e0000 */
[----:B------:R1:W-:Y:S03]  /*47a0*/  SYNCS.ARRIVE.TRANS64.RED.A1T0 RZ, [R0+URZ], RZ ;  /* 0x000000ff00ff79a7 */ /* 0x0003e600081004ff */
[----:B------:R-:W-:Y:S04]  /*47b0*/  @UP1 UMOV UR29, UR4 ;  /* 0x00000004001d1c82 */ /* 0x000fe80008000000 */
[----:B------:R-:W-:Y:S04]  /*47c0*/  @UP1 UMOV UR14, UR6 ;  /* 0x00000006000e1c82 */ /* 0x000fe80008000000 */
[----:B------:R-:W-:Y:S01]  /*47d0*/  @UP1 UMOV UR13, UR5 ;  /* 0x00000005000d1c82 */ /* 0x000fe20008000000 */
[----:B------:R-:W-:Y:S05]  /*47e0*/  BRA.U !UP0, `(.L_x_83) ;  /* 0x0000000108a47547 */ /* 0x000fea000b800000 */
[----:B------:R-:W-:Y:S02]  /*47f0*/  UIMAD.WIDE.U32 UR18, UR13, UR51, URZ ;  /* 0x000000330d1272a5 */ /* 0x000fe4000f8e00ff */
[----:B------:R-:W-:Y:S02]  /*4800*/  UIMAD.WIDE.U32 UR26, UR14, UR48, URZ ;  /* 0x000000300e1a72a5 */ /* 0x000fe4000f8e00ff */
[----:B------:R-:W-:Y:S02]  /*4810*/  USEL UR4, UR30, UR38, !UP5 ;  /* 0x000000261e047287 */ /* 0x000fe4000e800000 */
[----:B------:R-:W-:Y:S02]  /*4820*/  USEL UR7, UR31, UR39, !UP6 ;  /* 0x000000271f077287 */ /* 0x000fe4000f000000 */
[----:B--2---:R-:W-:Y:S02]  /*4830*/  UIMAD.WIDE.U32 UR8, UR4, UR22, URZ ;  /* 0x00000016040872a5 */ /* 0x004fe4000f8e00ff */
[----:B------:R-:W-:Y:S01]  /*4840*/  UIMAD.WIDE.U32 UR10, UR7, UR22, URZ ;  /* 0x00000016070a72a5 */ /* 0x000fe2000f8e00ff */
[----:B------:R-:W-:Y:S02]  /*4850*/  UMOV UR5, UR19 ;  /* 0x0000001300057c82 */ /* 0x000fe40008000000 */
[----:B------:R-:W-:Y:S03]  /*4860*/  USHF.R.U32.HI UR6, URZ, UR40, UR5 ;  /* 0x00000028ff067299 */ /* 0x000fe60008011605 */
[----:B------:R-:W-:Y:S01]  /*4870*/  UMOV UR5, UR27 ;  /* 0x0000001b00057c82 */ /* 0x000fe20008000000 */
[----:B------:R-:W-:Y:S02]  /*4880*/  USEL UR6, UR13, UR6, !UP5 ;  /* 0x000000060d067287 */ /* 0x000fe4000e800000 */
[----:B------:R-:W-:Y:S03]  /*4890*/  USHF.R.U32.HI UR12, URZ, UR49, UR5 ;  /* 0x00000031ff0c7299 */ /* 0x000fe60008011605 */
[----:B------:R-:W-:Y:S02]  /*48a0*/  UMOV UR5, UR9 ;  /* 0x0000000900057c82 */ /* 0x000fe40008000000 */
[----:B------:R-:W-:Y:S03]  /*48b0*/  @UP4 USHF.R.U32.HI UR4, URZ, UR23, UR5 ;  /* 0x00000017ff044299 */ /* 0x000fe60008011605 */
[----:B------:R-:W-:Y:S01]  /*48c0*/  UMOV UR5, UR11 ;  /* 0x0000000b00057c82 */ /* 0x000fe20008000000 */
[----:B------:R-:W-:Y:S02]  /*48d0*/  UIMAD UR4, UR42, UR4, URZ ;  /* 0x000000042a0472a4 */ /* 0x000fe4000f8e02ff */
[----:B------:R-:W-:Y:S02]  /*48e0*/  @UP4 USHF.R.U32.HI UR7, URZ, UR23, UR5 ;  /* 0x00000017ff074299 */ /* 0x000fe40008011605 */
[----:B------:R-:W-:Y:S02]  /*48f0*/  UIMAD.WIDE.U32 UR10, UR6, UR22, URZ ;  /* 0x00000016060a72a5 */ /* 0x000fe4000f8e00ff */
[----:B------:R-:W-:Y:S02]  /*4900*/  USEL UR5, UR14, UR12, !UP6 ;  /* 0x0000000c0e057287 */ /* 0x000fe4000f000000 */
[----:B------:R-:W-:Y:S02]  /*4910*/  UIMAD UR8, UR42, UR7, URZ ;  /* 0x000000072a0872a4 */ /* 0x000fe4000f8e02ff */
[----:B------:R-:W-:Y:S03]  /*4920*/  UISETP.GE.AND UP0, UPT, UR6, UR4, UPT ;  /* 0x000000040600728c */ /* 0x000fe6000bf06270 */
[----:B------:R-:W-:Y:S01]  /*4930*/  UMOV UR4, UR11 ;  /* 0x0000000b00047c82 */ /* 0x000fe20008000000 */
[----:B------:R-:W-:Y:S02]  /*4940*/  UISETP.GE.OR UP0, UPT, UR5, UR8, UP0 ;  /* 0x000000080500728c */ /* 0x000fe40008706670 */
[----:B------:R-:W-:Y:S02]  /*4950*/  USHF.R.U32.HI UR4, URZ, UR23, UR4 ;  /* 0x00000017ff047299 */ /* 0x000fe40008011604 */
[----:B------:R-:W-:Y:S02]  /*4960*/  UIMAD.WIDE.U32 UR8, UR5, UR22, URZ ;  /* 0x00000016050872a5 */ /* 0x000fe4000f8e00ff */
[----:B------:R-:W-:Y:S04]  /*4970*/  USEL UR10, UR6, UR4, !UP4 ;  /* 0x00000004060a7287 */ /* 0x000fe8000e000000 */
[----:B------:R-:W-:Y:S01]  /*4980*/  UIADD3 UR11, UPT, UPT, -UR10, URZ, URZ ;  /* 0x000000ff0a0b7290 */ /* 0x000fe2000fffe1ff */
[----:B------:R-:W-:Y:S02]  /*4990*/  @!UP0 UMOV UR4, UR9 ;  /* 0x0000000900048c82 */ /* 0x000fe40008000000 */
[----:B------:R-:W-:Y:S02]  /*49a0*/  @!UP0 USHF.R.U32.HI UR4, URZ, UR23, UR4 ;  /* 0x00000017ff048299 */ /* 0x000fe40008011604 */
[----:B------:R-:W-:Y:S02]  /*49b0*/  UIMAD UR8, UR42, UR11, UR6 ;  /* 0x0000000b2a0872a4 */ /* 0x000fe4000f8e0206 */
[----:B------:R-:W-:Y:S04]  /*49c0*/  @!UP0 USEL UR4, UR5, UR4, !UP4 ;  /* 0x0000000405048287 */ /* 0x000fe8000e000000 */
[----:B------:R-:W-:Y:S02]  /*49d0*/  @!UP0 UIMAD UR8, UR7, UR8, UR4 ;  /* 0x00000008070882a4 */ /* 0x000fe4000f8e0204 */
[----:B------:R-:W-:Y:S02]  /*49e0*/  @!UP0 UIADD3 UR9, UPT, UPT, UR10, -UR4, URZ ;  /* 0x800000040a098290 */ /* 0x000fe4000fffe0ff */
[----:B------:R-:W-:Y:S02]  /*49f0*/  UIADD3 UR4, UPT, UPT, -UR5, URZ, URZ ;  /* 0x000000ff05047290 */ /* 0x000fe4000fffe1ff */
[----:B------:R-:W-:Y:S02]  /*4a00*/  UIADD3 UR7, UPT, UPT, -UR6, URZ, URZ ;  /* 0x000000ff06077290 */ /* 0x000fe4000fffe1ff */
[----:B------:R-:W-:Y:S02]  /*4a10*/  @!UP0 UIMAD UR6, UR9, UR42, UR5 ;  /* 0x0000002a090682a4 */ /* 0x000fe4000f8e0205 */
[----:B------:R-:W-:Y:S02]  /*4a20*/  UIMAD UR14, UR15, UR4, UR14 ;  /* 0x000000040f0e72a4 */ /* 0x000fe4000f8e020e */
[----:B------:R-:W-:Y:S01]  /*4a30*/  UIMAD UR13, UR50, UR7, UR13 ;  /* 0x00000007320d72a4 */ /* 0x000fe2000f8e020d */
[----:B------:R-:W-:Y:S02]  /*4a40*/  @!UP0 UMOV UR5, UR8 ;  /* 0x0000000800058c82 */ /* 0x000fe40008000000 */
[----:B------:R-:W-:Y:S02]  /*4a50*/  UIMAD UR14, UR5, UR15, UR14 ;  /* 0x0000000f050e72a4 */ /* 0x000fe4000f8e020e */
[----:B------:R-:W-:Y:S11]  /*4a60*/  UIMAD UR13, UR6, UR50, UR13 ;  /* 0x00000032060d72a4 */ /* 0x000ff6000f8e020d */
[----:B------:R-:W-:Y:S01]  /*4a70*/  @!UPT UIADD3 URZ, UPT, UPT, URZ, URZ, URZ ;  /* 0x000000fffffff290 */ /* 0x000fe2000fffe0ff */
.L_x_83:
[----:B------:R-:W3:Y:S01]  /*4a80*/  @!UP2 LDCU.128 UR8, c[0x0][0xb10] ;  /* 0x00016200ff08a7ac */ /* 0x000ee20008000c00 */
[C---:B------:R-:W-:Y:S02]  /*4a90*/  ISETP.NE.U32.AND P1, PT, R4.reuse, RZ, PT ;  /* 0x000000ff0400720c */ /* 0x040fe40003f25070 */
[----:B------:R-:W-:Y:S02]  /*4aa0*/  ISETP.NE.U32.AND P0, PT, R4, RZ, PT ;  /* 0x000000ff0400720c */ /* 0x000fe40003f05070 */
[C---:B------:R-:W-:Y:S02]  /*4ab0*/  ISETP.NE.AND.EX P1, PT, R5.reuse, RZ, PT, P1 ;  /* 0x000000ff0500720c */ /* 0x040fe40003f25310 */
[----:B------:R-:W-:Y:S01]  /*4ac0*/  ISETP.NE.AND.EX P0, PT, R5, RZ, PT, P0 ;  /* 0x000000ff0500720c */ /* 0x000fe20003f05300 */
[----:B------:R-:W4:Y:S01]  /*4ad0*/  @!UP2 LDCU UR5, c[0x0][0xb0c] ;  /* 0x00016180ff05a7ac */ /* 0x000f220008000800 */
[----:B------:R-:W-:Y:S01]  /*4ae0*/  SHF.L.U32 R9, R15, 0x1f, RZ ;  /* 0x0000001f0f097819 */ /* 0x000fe200000006ff */
[----:B------:R-:W-:Y:S02]  /*4af0*/  USHF.L.U32 UR35, UR16, 0x6, URZ ;  /* 0x0000000610237899 */ /* 0x000fe400080006ff */
[----:B------:R-:W-:Y:S02]  /*4b00*/  USHF.L.U32 UR34, UR20, 0x8, URZ ;  /* 0x0000000814227899 */ /* 0x000fe400080006ff */
[----:B---3--:R-:W-:Y:S07]  /*4b10*/  UIMAD.WIDE.U32 UR6, UR14, UR8, URZ ;  /* 0x000000080e0672a5 */ /* 0x008fee000f8e00ff */
[----:B------:R-:W-:Y:S01]  /*4b20*/  @!UP2 UMOV UR4, UR7 ;  /* 0x000000070004ac82 */ /* 0x000fe20008000000 */
[----:B----4-:R-:W-:Y:S02]  /*4b30*/  @!UP2 UISETP.NE.AND UP0, UPT, UR5, 0x1, UPT ;  /* 0x000000010500a88c */ /* 0x010fe4000bf05270 */
[----:B------:R-:W-:Y:S02]  /*4b40*/  @!UP2 USHF.R.U32.HI UR4, URZ, UR9, UR4 ;  /* 0x00000009ff04a299 */ /* 0x000fe40008011604 */
[----:B------:R-:W-:Y:S02]  /*4b50*/  UIMAD.WIDE.U32 UR6, UR13, UR11, URZ ;  /* 0x0000000b0d0672a5 */ /* 0x000fe4000f8e00ff */
[----:B------:R-:W-:Y:S02]  /*4b60*/  @!UP2 USEL UR8, UR14, UR4, !UP0 ;  /* 0x000000040e08a287 */ /* 0x000fe4000c000000 */
[----:B------:R-:W-:Y:S03]  /*4b70*/  @!UP2 UISETP.NE.AND UP0, UPT, UR10, 0x1, UPT ;  /* 0x000000010a00a88c */ /* 0x000fe6000bf05270 */
[----:B------:R-:W-:Y:S02]  /*4b80*/  @!UP2 UMOV UR6, UR7 ;  /* 0x000000070006ac82 */ /* 0x000fe40008000000 */
[----:B------:R-:W3:Y:S02]  /*4b90*/  @!UP2 LDCU UR4, c[0x0][0xb20] ;  /* 0x00016400ff04a7ac */ /* 0x000ee40008000800 */
[----:B---3--:R-:W-:Y:S04]  /*4ba0*/  @!UP2 USHF.R.U32.HI UR6, URZ, UR4, UR6 ;  /* 0x00000004ff06a299 */ /* 0x008fe80008011606 */
[----:B------:R-:W-:Y:S04]  /*4bb0*/  @!UP2 USEL UR6, UR13, UR6, !UP0 ;  /* 0x000000060d06a287 */ /* 0x000fe8000c000000 */
[----:B------:R-:W-:Y:S02]  /*4bc0*/  @!UP2 UIADD3 UR4, UPT, UPT, -UR8, UR6, URZ ;  /* 0x000000060804a290 */ /* 0x000fe4000fffe1ff */
[----:B------:R-:W-:Y:S02]  /*4bd0*/  @!UP2 UIADD3 UR6, UPT, UPT, UR8, -UR6, URZ ;  /* 0x800000060806a290 */ /* 0x000fe4000fffe0ff */
[----:B------:R-:W-:Y:S02]  /*4be0*/  @!UP2 UIMAD UR14, UR4, UR5, UR14 ;  /* 0x00000005040ea2a4 */ /* 0x000fe4000f8e020e */
[----:B------:R-:W-:Y:S01]  /*4bf0*/  @!UP2 UIMAD UR13, UR6, UR10, UR13 ;  /* 0x0000000a060da2a4 */ /* 0x000fe2000f8e020d */
[----:B------:R-:W-:Y:S11]  /*4c00*/  BRA.U UP3, `(.L_x_84) ;  /* 0x0000000103107547 */ /* 0x000ff6000b800000 */
[----:B------:R-:W-:Y:S04]  /*4c10*/  MOV R6, UR46 ;  /* 0x0000002e00067c02 */ /* 0x000fe80008000f00 */
[----:B------:R-:W-:Y:S04]  /*4c20*/  SHF.L.U32 R6, R6, 0x1f, RZ ;  /* 0x0000001f06067819 */ /* 0x000fe800000006ff */
[----:B------:R-:W3:Y:S02]  /*4c30*/  SYNCS.PHASECHK.TRANS64.TRYWAIT P2, [UR21+0xe8], R6 ;  /* 0x0000e806ff0075a7 */ /* 0x000ee40008041115 */
[----:B---3--:R-:W-:Y:S05]  /*4c40*/  @!P2 BRA `(.L_x_85) ;  /* 0x000000580070a947 */ /* 0x008fea0003800000 */
.L_x_84:
[----:B------:R-:W-:Y:S05]  /*4c50*/  @!P1 BRA `(.L_x_86) ;  /* 0x0000000000309947 */ /* 0x000fea0003800000 */
[----:B------:R-:W-:Y:S01]  /*4c60*/  ISETP.NE.U32.AND P1, PT, R2, RZ, PT ;  /* 0x000000ff0200720c */ /* 0x000fe20003f25070 */
[----:B------:R-:W3:Y:S01]  /*4c70*/  LDCU.64 UR4, c[0x0][0x358] ;  /* 0x00006b00ff0477ac */ /* 0x000ee20008000a00 */
[----:B------:R-:W-:Y:S02]  /*4c80*/  IMAD.MOV.U32 R74, RZ, RZ, 0x1 ;  /* 0x00000001ff4a7424 */ /* 0x000fe400078e00ff */
[----:B------:R-:W-:Y:S11]  /*4c90*/  ISETP.NE.AND.EX P1, PT, R3, RZ, PT, P1 ;  /* 0x000000ff0300720c */ /* 0x000ff60003f25310 */
[----:B------:R-:W-:Y:S02]  /*4ca0*/  @!UPT UIADD3 URZ, UPT, UPT, URZ, URZ, URZ ;  /* 0x000000fffffff290 */ /* 0x000fe4000fffe0ff */
[----:B------:R-:W4:Y:S01]  /*4cb0*/  @P1 LDC.64 R10, c[0x0][0x888] ;  /* 0x00022200ff0a1b82 */ /* 0x000f220000000a00 */
[----:B-1----:R-:W-:Y:S04]  /*4cc0*/  @P1 IMAD R0, R4, UR36, RZ ;  /* 0x0000002404001c24 */ /* 0x002fe8000f8e02ff */
[----:B----4-:R-:W-:Y:S04]  /*4cd0*/  @P1 IMAD.WIDE R10, R0, 0x4, R10 ;  /* 0x00000004000a1825 */ /* 0x010fe800078e020a */
[----:B------:R-:W-:Y:S01]  /*4ce0*/  HFMA2 R0, -RZ, RZ, 0, 5.9604644775390625e-08 ;  /* 0x00000001ff007431 */ /* 0x000fe200000001ff */
[----:B---3-5:R3:W5:Y:S04]  /*4cf0*/  @P1 LDG.E R40, desc[UR4][R10.64] ;  /* 0x000000040a281981 */ /* 0x028768000c1e1900 */
[----:B------:R-:W-:Y:S01]  /*4d00*/  @!P1 PRMT R74, R0, 0x7610, R74 ;  /* 0x00007610004a9816 */ /* 0x000fe2000000004a */
[----:B---3--:R-:W4:Y:S06]  /*4d10*/  @!P1 LDC R40, c[0x0][0x880] ;  /* 0x00022000ff289b82 */ /* 0x008f2c0000000800 */
.L_x_86:
[----:B----45:R-:W-:Y:S01]  /*4d20*/  @!P0 ISETP.EQ.AND P1, PT, R40, RZ, PT ;  /* 0x000000ff2800820c */ /* 0x030fe20003f22270 */
[----:B------:R-:W-:Y:S01]  /*4d30*/  @!UPT UIADD3 URZ, UPT, UPT, URZ, URZ, URZ ;  /* 0x000000fffffff290 */ /* 0x000fe2000fffe0ff */
[----:B------:R-:W-:Y:S11]  /*4d40*/  @!P0 BRA `(.L_x_87) ;  /* 0x0000000000188947 */ /* 0x000ff60003800000 */
[----:B------:R-:W-:Y:S02]  /*4d50*/  LOP3.LUT P0, RZ, R74, 0xff, RZ, 0xc0, !PT ;  /* 0x000000ff4aff7812 */ /* 0x000fe4000780c0ff */
[----:B------:R-:W-:Y:S04]  /*4d60*/  ISETP.NE.U32.AND P1, PT, R2, RZ, PT ;  /* 0x000000ff0200720c */ /* 0x000fe80003f25070 */
[----:B------:R-:W-:Y:S04]  /*4d70*/  ISETP.NE.AND.EX P1, PT, R3, RZ, PT, P1 ;  /* 0x000000ff0300720c */ /* 0x000fe80003f25310 */
[----:B------:R-:W-:Y:S03]  /*4d80*/  PLOP3.LUT P1, PT, P1, PT, PT, 0x8, 0x80 ;  /* 0x000000000080781c */ /* 0x000fe60000f2e170 */
[----:B------:R-:W-:Y:S11]  /*4d90*/  @P0 ISETP.EQ.AND P1, PT, R40, RZ, PT ;  /* 0x000000ff2800020c */ /* 0x000ff60003f22270 */
[----:B------:R-:W-:Y:S02]  /*4da0*/  @!UPT UIADD3 URZ, UPT, UPT, URZ, URZ, URZ ;  /* 0x000000fffffff290 */ /* 0x000fe4000fffe0ff */
.L_x_87:
[----:B------:R-:W3:Y:S01]  /*4db0*/  SYNCS.PHASECHK.TRANS64.TRYWAIT P2, [UR21+0xc0], R9 ;  /* 0x0000c009ff0075a7 */ /* 0x000ee20008041115 */
[----:B------:R-:W-:Y:S04]  /*4dc0*/  ELECT P0, URZ, PT ;  /* 0x0000000000ff782f */ /* 0x000fe80003800000 */
[----:B------:R-:W-:Y:S11]  /*4dd0*/  PLOP3.LUT P1, PT, P1, P0, PT, 0xf2, 0x2f ;  /* 0x00000000002f781c */ /* 0x000ff60000f21e72 */
[----:B------:R-:W-:Y:S02]  /*4de0*/  @!UPT UIADD3 URZ, UPT, UPT, URZ, URZ, URZ ;  /* 0x000000fffffff290 */ /* 0x000fe4000fffe0ff */
[----:B------:R-:W-:Y:S05]  /*4df0*/  @!P1 IADD3 R8, P0, PT, R16, 0x580, RZ ;  /* 0x0000058010089810 */ /* 0x000fea0007f1e0ff */
[----:B-1----:R-:W-:Y:S01]  /*4e00*/  @!P1 IMAD.X R6, RZ, RZ, R17, P0 ;  /* 0x000000ffff069224 */ /* 0x002fe200000e0611 */
[----:B---3--:R-:W-:Y:S07]  /*4e10*/  @!P2 BRA `(.L_x_88) ;  /* 0x000000580014a947 */ /* 0x008fee0003800000 */
.L_x_181:
[----:B------:R-:W-:Y:S01]  /*4e20*/  @!P1 R2UR UR5, R8 ;  /* 0x00000000080592ca */ /* 0x000fe200000e0000 */
[----:B------:R-:W-:Y:S01]  /*4e30*/  VOTEU.ALL UP0, P1 ;  /* 0x0000000000ff7886 */ /* 0x000fe20000800000 */
[----:B------:R-:W-:Y:S01]  /*4e40*/  @!P1 R2UR UR4, R6 ;  /* 0x00000000060492ca */ /* 0x000fe200000e0000 */
[----:B-1----:R-:W-:Y:S01]  /*4e50*/  @!P1 IMAD.MOV.U32 R0, RZ, RZ, 0x1000 ;  /* 0x00001000ff009424 */ /* 0x002fe200078e00ff */
[----:B------:R-:W-:Y:S01]  /*4e60*/  UMOV UR8, 0x0 ;  /* 0x0000000000087882 */ /* 0x000fe20000000000 */
[----:B------:R-:W-:Y:S01]  /*4e70*/  UMOV UR9, 0x10000000 ;  /* 0x1000000000097882 */ /* 0x000fe20000000000 */
[----:B------:R-:W-:Y:S01]  /*4e80*/  @!UP0 UIADD3 UR32, UPT, UPT, UR21, 0x200, URZ ;  /* 0x0000020015208890 */ /* 0x000fe2000fffe0ff */
[----:B------:R-:W-:Y:S01]  /*4e90*/  @!P1 IADD3 R8, P0, PT, R16, 0x580, RZ ;  /* 0x0000058010089810 */ /* 0x000fe20007f1e0ff */
[----:B------:R-:W-:Y:S01]  /*4ea0*/  VOTEU.ALL UP0, P1 ;  /* 0x0000000000ff7886 */ /* 0x000fe20000800000 */
[----:B------:R-:W-:Y:S03]  /*4eb0*/  UPRMT UR6, UR45, 0x654, UR33 ;  /* 0x000006542d067896 */ /* 0x000fe60008000021 */
[----:B------:R-:W-:Y:S02]  /*4ec0*/  @!P1 IMAD.X R6, RZ, RZ, R17, P0 ;  /* 0x000000ffff069224 */ /* 0x000fe400000e0611 */
[----:B------:R-:W-:Y:S02]  /*4ed0*/  IMAD.U32 R10, RZ, RZ, UR5 ;  /* 0x00000005ff0a7e24 */ /* 0x000fe4000f8e00ff */
[----:B------:R-:W-:Y:S03]  /*4ee0*/  IMAD.U32 R11, RZ, RZ, UR4 ;  /* 0x00000004ff0b7e24 */ /* 0x000fe6000f8e00ff */
[----:B------:R-:W-:Y:S02]  /*4ef0*/  @!P1 R2UR UR4, R10 ;  /* 0x000000000a0492ca */ /* 0x000fe400000e0000 */
[----:B------:R-:W-:Y:S11]  /*4f00*/  @!P1 R2UR UR5, R11 ;  /* 0x000000000b0592ca */ /* 0x000ff600000e0000 */
[----:B------:R-:W-:Y:S02]  /*4f10*/  @!UPT UIADD3 URZ, UPT, UPT, URZ, URZ, URZ ;  /* 0x000000fffffff290 */ /* 0x000fe4000fffe0ff */
[----:B------:R1:W-:Y:S01]  /*4f20*/  @!UP0 UTMALDG.3D [UR32], [UR4], desc[UR8] ;  /* 0x00000820040085b4 */ /* 0x0003e20008011000 */
[----:B------:R1:W-:Y:S01]  /*4f30*/  @!P1 SYNCS.ARRIVE.TRANS64.RED.A0TR RZ, [UR21+0xa0], R0 ;  /* 0x0000a000ffff99a7 */ /* 0x0003e20008300415 */
[----:B------:R-:W-:Y:S01]  /*4f40*/  SYNCS.ARRIVE.TRANS64.RED.A1T0 RZ, [UR6], RZ ;  /* 0x000000ffffff79a7 */ /* 0x000fe20008100406 */
[----:B------:R-:W3:Y:S02]  /*4f50*/  SYNCS.PHASECHK.TRANS64.TRYWAIT P2, [UR21+0xc8], R9 ;  /* 0x0000c809ff0075a7 */ /* 0x000ee40008041115 */
[----:B-1-3--:R-:W-:Y:S05]  /*4f60*/  @!P2 BRA `(.L_x_89) ;  /* 0x0000005400d8a947 */ /* 0x00afea0003800000 */
.L_x_183:
        /* <DEDUP_REMOVED lines=8> */
[----:B------:R-:W-:Y:S01]  /*4ff0*/  @!UP0 UIADD3 UR24, UPT, UPT, UR21, 0x1200, URZ ;  /* 0x0000120015188890 */ /* 0x000fe2000fffe0ff */
[----:B------:R-:W-:Y:S01]  /*5000*/  VOTEU.ALL UP0, P1 ;  /* 0x0000000000ff7886 */ /* 0x000fe20000800000 */
[----:B------:R-:W-:Y:S01]  /*5010*/  UMOV UR27, UR35 ;  /* 0x00000023001b7c82 */ /* 0x000fe20008000000 */
[----:B------:R-:W-:Y:S02]  /*5020*/  UMOV UR28, UR36 ;  /* 0x00000024001c7c82 */ /* 0x000fe40008000000 */
[----:B------:R-:W-:Y:S01]  /*5030*/  IMAD.U32 R10, RZ, RZ, UR5 ;  /* 0x00000005ff0a7e24 */ /* 0x000fe2000f8e00ff */
[----:B------:R-:W-:Y:S01]  /*5040*/  UPRMT UR6, UR45, 0x654, UR25 ;  /* 0x000006542d067896 */ /* 0x000fe20008000019 */
[----:B------:R-:W-:Y:S02]  /*5050*/  IMAD.U32 R11, RZ, RZ, UR4 ;  /* 0x00000004ff0b7e24 */ /* 0x000fe4000f8e00ff */
[----:B------:R-:W-:Y:S01]  /*5060*/  @!P1 IMAD.X R6, RZ, RZ, R17, P0 ;  /* 0x000000ffff069224 */ /* 0x000fe200000e0611 */
        /* <DEDUP_REMOVED lines=8> */
.L_x_185:
[----:B------:R-:W-:Y:S01]  /*50f0*/  @!P1 R2UR UR5, R8 ;  /* 0x00000000080592ca */ /* 0x000fe200000e0000 */
[----:B------:R-:W-:Y:S01]  /*5100*/  VOTEU.ALL UP0, P1 ;  /* 0x0000000000ff7886 */ /* 0x000fe20000800000 */
[----:B------:R-:W-:Y:S01]  /*5110*/  @!P1 R2UR UR4, R6 ;  /* 0x00000000060492ca */ /* 0x000fe200000e0000 */
[----:B-1----:R-:W-:Y:S01]  /*5120*/  @!P1 IMAD.MOV.U32 R0, RZ, RZ, 0x1000 ;  /* 0x00001000ff009424 */ /* 0x002fe200078e00ff */
[----:B------:R-:W-:Y:S01]  /*5130*/  UMOV UR8, 0x0 ;  /* 0x0000000000087882 */ /* 0x000fe20000000000 */
[----:B------:R-:W-:Y:S01]  /*5140*/  UMOV UR9, 0x10000000 ;  /* 0x1000000000097882 */ /* 0x000fe20000000000 */
[----:B------:R-:W-:Y:S01]  /*5150*/  @!UP0 UIADD3 UR18, UPT, UPT, UR34, 0x80, URZ ;  /* 0x0000008022128890 */ /* 0x000fe2000fffe0ff */
[----:B------:R-:W-:Y:S01]  /*5160*/  VIADD R14, R14, 0x1 ;  /* 0x000000010e0e7836 */ /* 0x000fe20000000000 */
[----:B------:R-:W-:Y:S01]  /*5170*/  @!UP0 UIADD3 UR16, UPT, UPT, UR21, 0x2200, URZ ;  /* 0x0000220015108890 */ /* 0x000fe2000fffe0ff */
[----:B------:R-:W-:Y:S01]  /*5180*/  VOTEU.ALL UP0, P1 ;  /* 0x0000000000ff7886 */ /* 0x000fe20000800000 */
[----:B------:R-:W-:Y:S01]  /*5190*/  UMOV UR19, UR35 ;  /* 0x0000002300137c82 */ /* 0x000fe20008000000 */
[----:B------:R-:W-:Y:S02]  /*51a0*/  UMOV UR20, UR36 ;  /* 0x0000002400147c82 */ /* 0x000fe40008000000 */
[----:B------:R-:W-:Y:S01]  /*51b0*/  IMAD.U32 R10, RZ, RZ, UR5 ;  /* 0x00000005ff0a7e24 */ /* 0x000fe2000f8e00ff */
[----:B------:R-:W-:Y:S01]  /*51c0*/  UPRMT UR6, UR45, 0x654, UR17 ;  /* 0x000006542d067896 */ /* 0x000fe20008000011 */
        /* <DEDUP_REMOVED lines=9> */
.L_x_187:
[----:B------:R-:W-:Y:S01]  /*5260*/  @!P1 IADD3 R6, P0, PT, R16, 0x580, RZ ;  /* 0x0000058010069810 */ /* 0x000fe20007f1e0ff */
[----:B------:R-:W-:Y:S01]  /*5270*/  VOTEU.ALL UP0, P1 ;  /* 0x0000000000ff7886 */ /* 0x000fe20000800000 */
[----:B------:R-:W-:Y:S01]  /*5280*/  UMOV UR6, 0x0 ;  /* 0x0000000000067882 */ /* 0x000fe20000000000 */
[----:B------:R-:W-:Y:S01]  /*5290*/  UMOV UR7, 0x10000000 ;  /* 0x1000000000077882 */ /* 0x000fe20000000000 */
[----:B------:R-:W-:Y:S01]  /*52a0*/  @!P1 R2UR UR5, R6 ;  /* 0x00000000060592ca */ /* 0x000fe200000e0000 */
[----:B-1----:R-:W-:Y:S01]  /*52b0*/  @!P1 IMAD.X R0, RZ, RZ, R17, P0 ;  /* 0x000000ffff009224 */ /* 0x002fe200000e0611 */
[----:B------:R-:W-:Y:S01]  /*52c0*/  @!UP0 UIADD3 UR10, UPT, UPT, UR34, 0xc0, URZ ;  /* 0x000000c0220a8890 */ /* 0x000fe2000fffe0ff */
[----:B------:R-:W-:Y:S01]  /*52d0*/  R2UR UR18, R76 ;  /* 0x000000004c1272ca */ /* 0x000fe200000e0000 */
[----:B------:R-:W-:Y:S01]  /*52e0*/  @!UP0 UIADD3 UR8, UPT, UPT, UR21, 0x3200, URZ ;  /* 0x0000320015088890 */ /* 0x000fe2000fffe0ff */
[----:B------:R-:W-:Y:S01]  /*52f0*/  R2UR UR16, R77 ;  /* 0x000000004d1072ca */ /* 0x000fe200000e0000 */
[----:B------:R-:W-:Y:S01]  /*5300*/  @!UP0 UIADD3 UR9, UPT, UPT, UR21, 0xb8, URZ ;  /* 0x000000b815098890 */ /* 0x000fe2000fffe0ff */
[----:B------:R-:W-:Y:S01]  /*5310*/  @!P1 R2UR UR4, R0 ;  /* 0x00000000000492ca */ /* 0x000fe200000e0000 */
[----:B------:R-:W-:Y:S01]  /*5320*/  VOTEU.ALL UP0, P1 ;  /* 0x0000000000ff7886 */ /* 0x000fe20000800000 */
[----:B------:R-:W-:Y:S01]  /*5330*/  UMOV UR11, UR35 ;  /* 0x00000023000b7c82 */ /* 0x000fe20008000000 */
[----:B------:R-:W-:Y:S01]  /*5340*/  UMOV UR12, UR36 ;  /* 0x00000024000c7c82 */ /* 0x000fe20008000000 */
[C---:B------:R-:W-:Y:S01]  /*5350*/  ISETP.NE.AND P0, PT, R14.reuse, 0x2, PT ;  /* 0x000000020e00780c */ /* 0x040fe20003f05270 */
[----:B------:R-:W-:Y:S01]  /*5360*/  UPLOP3.LUT UP3, UPT, UPT, UPT, UPT, 0x80, 0x8 ;  /* 0x000000000008789c */ /* 0x000fe20003f6f070 */
[----:B------:R-:W-:Y:S01]  /*5370*/  IMAD.U32 R8, RZ, RZ, UR5 ;  /* 0x00000005ff087e24 */ /* 0x000fe2000f8e00ff */
[----:B------:R-:W-:Y:S01]  /*5380*/  LOP3.LUT R15, R15, 0x1, RZ, 0x3c, !PT ;  /* 0x000000010f0f7812 */ /* 0x000fe200078e3cff */
[----:B------:R-:W-:Y:S01]  /*5390*/  UMOV UR36, UR29 ;  /* 0x0000001d00247c82 */ /* 0x000fe20008000000 */
[----:B------:R-:W-:Y:S01]  /*53a0*/  SEL R0, RZ, 0x1, P0 ;  /* 0x00000001ff007807 */ /* 0x000fe20000000000 */
[----:B------:R-:W-:Y:S01]  /*53b0*/  UIADD3 UR20, UPT, UPT, UR13, UR18, URZ ;  /* 0x000000120d147290 */ /* 0x000fe2000fffe0ff */
[----:B------:R-:W-:Y:S01]  /*53c0*/  SEL R14, R14, RZ, P0 ;  /* 0x000000ff0e0e7207 */ /* 0x000fe20000000000 */
[----:B------:R-:W-:Y:S01]  /*53d0*/  UIADD3 UR16, UPT, UPT, UR14, UR16, URZ ;  /* 0x000000100e107290 */ /* 0x000fe2000fffe0ff */
[----:B------:R-:W-:Y:S01]  /*53e0*/  IMAD.U32 R9, RZ, RZ, UR4 ;  /* 0x00000004ff097e24 */ /* 0x000fe2000f8e00ff */
[----:B------:R-:W-:Y:S02]  /*53f0*/  @!P1 R2UR UR4, R8 ;  /* 0x00000000080492ca */ /* 0x000fe400000e0000 */
[----:B------:R-:W-:Y:S02]  /*5400*/  LOP3.LUT R13, R13, R0, RZ, 0x3c, !PT ;  /* 0x000000000d0d7212 */ /* 0x000fe400078e3cff */
[----:B------:R-:W-:Y:S11]  /*5410*/  @!P1 R2UR UR5, R9 ;  /* 0x00000000090592ca */ /* 0x000ff600000e0000 */
[----:B------:R-:W-:Y:S02]  /*5420*/  @!UPT UIADD3 URZ, UPT, UPT, URZ, URZ, URZ ;  /* 0x000000fffffff290 */ /* 0x000fe4000fffe0ff */
[----:B------:R3:W-:Y:S01]  /*5430*/  @!UP0 UTMALDG.3D [UR8], [UR4], desc[UR6] ;  /* 0x00000608040085b4 */ /* 0x0007e20008011000 */
[----:B------:R3:W-:Y:S01]  /*5440*/  @!P1 SYNCS.ARRIVE.TRANS64.RED.A0TR RZ, [UR21+0xb8], R7 ;  /* 0x0000b807ffff99a7 */ /* 0x0007e20008300415 */
[----:B------:R-:W-:Y:S01]  /*5450*/  SYNCS.ARRIVE.TRANS64.RED.A1T0 RZ, [UR37], RZ ;  /* 0x000000ffffff79a7 */ /* 0x000fe20008100425 */
[----:B------:R-:W-:Y:S05]  /*5460*/  BRA.U UP1, `(.L_x_92) ;  /* 0xfffffff101647547 */ /* 0x000fea000b83ffff */
[----:B------:R-:W-:-:S04]  /*5470*/  SHF.L.U32 R2, R15, 0x1f, RZ ;  /* 0x0000001f0f027819 */ /* 0x000fc800000006ff */
[----:B------:R-:W1:Y:S02]  /*5480*/  SYNCS.PHASECHK.TRANS64.TRYWAIT P0, [UR21+0xc0], R2 ;  /* 0x0000c002ff0075a7 */ /* 0x000e640008001115 */
[----:B-1----:R-:W-:Y:S05]  /*5490*/  @!P0 BRA `(.L_x_93) ;  /* 0x0000005000d48947 */ /* 0x002fea0003800000 */
.L_x_189:
[----:B------:R-:W4:Y:S02]  /*54a0*/  SYNCS.PHASECHK.TRANS64.TRYWAIT P0, [UR21+0xc8], R2 ;  /* 0x0000c802ff0075a7 */ /* 0x000f240008001115 */
[----:B----4-:R-:W-:Y:S05]  /*54b0*/  @!P0 BRA `(.L_x_94) ;  /* 0x0000005000e48947 */ /* 0x010fea0003800000 */
.L_x_191:
[----:B------:R-:W4:Y:S02]  /*54c0*/  SYNCS.PHASECHK.TRANS64.TRYWAIT P0, [UR21+0xd0], R2 ;  /* 0x0000d002ff0075a7 */ /* 0x000f240008001115 */
[----:B----4-:R-:W-:Y:S05]  /*54d0*/  @!P0 BRA `(.L_x_95) ;  /* 0x0000005000f48947 */ /* 0x010fea0003800000 */
.L_x_193:
[----:B-1----:R-:W-:-:S07]  /*54e0*/  MOV R0, UR21 ;  /* 0x0000001500007c02 */ /* 0x002fce0008000f00 */
.L_x_96:
[----:B-1----:R-:W-:-:S04]  /*54f0*/  SHF.L.U32 R2, R15, 0x1f, RZ ;  /* 0x0000001f0f027819 */ /* 0x002fc800000006ff */
[----:B------:R1:W4:Y:S03]  /*5500*/  SYNCS.PHASECHK.TRANS64.TRYWAIT P0, [R0+URZ+0xd8], R2 ;  /* 0x0000d802000075a7 */ /* 0x00032600080011ff */
[----:B----4-:R-:W-:Y:S05]  /*5510*/  @!P0 NANOSLEEP.SYNCS 0x989680 ;  /* 0x009896800000895d */ /* 0x010fea0003900000 */
[----:B------:R-:W4:Y:S02]  /*5520*/  @!P0 SYNCS.PHASECHK.TRANS64 P0, [R0+URZ+0xd8], R2 ;  /* 0x0000d802000085a7 */ /* 0x000f2400080010ff */
[----:B--234-:R-:W-:Y:S05]  /*5530*/  @P0 EXIT ;  /* 0x000000000000094d */ /* 0x01cfea0003800000 */
[----:B------:R-:W-:Y:S05]  /*5540*/  BRA `(.L_x_96) ;  /* 0xfffffffc00e87947 */ /* 0x000fea000383ffff */
.L_x_81:
[----:B------:R-:W-:-:S06]  /*5550*/  UISETP.GE.AND UP0, UPT, UR17, 0x4, UPT ;  /* 0x000000041100788c */ /* 0x000fcc000bf06270 */
[----:B------:R-:W-:-:S13]  /*5560*/  PLOP3.LUT P0, PT, PT, PT, UP0, 0x80, 0x8 ;  /* 0x000000000008781c */ /* 0x000fda0003f0f008 */
[----:B-1----:R-:W-:Y:S05]  /*5570*/  @!P0 EXIT ;  /* 0x000000000000894d */ /* 0x002fea0003800000 */
[----:B------:R-:W-:Y:S01]  /*5580*/  BAR.SYNC.DEFER_BLOCKING 0x6, 0xa0 ;  /* 0x0182800000007b1d */ /* 0x000fe20000010000 */
[C---:B------:R-:W-:Y:S01]  /*5590*/  IMAD.SHL.U32 R7, R85.reuse, 0x40, RZ ;  /* 0x0000004055077824 */ /* 0x040fe200078e00ff */
[C---:B------:R-:W-:Y:S01]  /*55a0*/  LOP3.LUT R87, R85.reuse, 0x60, RZ, 0xc0, !PT ;  /* 0x0000006055577812 */ /* 0x040fe200078ec0ff */
[C---:B------:R-:W-:Y:S02]  /*55b0*/  IMAD.SHL.U32 R4, R85.reuse, 0x20, RZ ;  /* 0x0000002055047824 */ /* 0x040fe400078e00ff */
[----:B------:R-:W-:Y:S02]  /*55c0*/  HFMA2 R36, -RZ, RZ, 0, 0 ;  /* 0x00000000ff247431 */ /* 0x000fe400000001ff */
[----:B------:R-:W-:Y:S01]  /*55d0*/  IMAD.SHL.U32 R5, R85, 0x8, RZ ;  /* 0x0000000855057824 */ /* 0x000fe200078e00ff */
[----:B------:R-:W-:Y:S01]  /*55e0*/  UMOV UR44, 0x400 ;  /* 0x00000400002c7882 */ /* 0x000fe20000000000 */
[----:B------:R-:W1:Y:S01]  /*55f0*/  LDC.64 R72, c[0x0][0x8b0] ;  /* 0x00022c00ff487b82 */ /* 0x000e620000000a00 */
[----:B------:R-:W-:Y:S01]  /*5600*/  ULEA UR44, UR45, UR44, 0x18 ;  /* 0x0000002c2d2c7291 */ /* 0x000fe2000f8ec0ff */
[----:B------:R-:W-:Y:S01]  /*5610*/  LOP3.LUT R6, R7, 0x180, RZ, 0xc0, !PT ;  /* 0x0000018007067812 */ /* 0x000fe200078ec0ff */
[C---:B------:R-:W-:Y:S01]  /*5620*/  IMAD.U32 R37, R85.reuse, 0x10000, RZ ;  /* 0x0001000055257824 */ /* 0x040fe200078e00ff */
[----:B------:R-:W-:Y:S01]  /*5630*/  LOP3.LUT R4, R4, 0xc00, RZ, 0xc0, !PT ;  /* 0x00000c0004047812 */ /* 0x000fe200078ec0ff */
[----:B------:R-:W-:Y:S01]  /*5640*/  UIADD3 UR4, UPT, UPT, UR44, 0x4200, URZ ;  /* 0x000042002c047890 */ /* 0x000fe2000fffe0ff */
[----:B------:R-:W-:Y:S01]  /*5650*/  LOP3.LUT R5, R6, 0x30, R5, 0xf8, !PT ;  /* 0x0000003006057812 */ /* 0x000fe200078ef805 */
[----:B------:R-:W-:Y:S01]  /*5660*/  IMAD.SHL.U32 R6, R85, 0x2, RZ ;  /* 0x0000000255067824 */ /* 0x000fe200078e00ff */
[----:B------:R-:W2:Y:S01]  /*5670*/  LDC.64 R70, c[0x0][0x8a8] ;  /* 0x00022a00ff467b82 */ /* 0x000ea20000000a00 */
[----:B------:R-:W-:Y:S01]  /*5680*/  LOP3.LUT R4, R4, 0x40, R7, 0xf8, !PT ;  /* 0x0000004004047812 */ /* 0x000fe200078ef807 */
[----:B------:R-:W-:Y:S01]  /*5690*/  UIADD3 UR5, UPT, UPT, UR44, 0x200, URZ ;  /* 0x000002002c057890 */ /* 0x000fe2000fffe0ff */
[----:B------:R-:W-:Y:S01]  /*56a0*/  LOP3.LUT R37, R37, 0x600000, RZ, 0xc0, !PT ;  /* 0x0060000025257812 */ /* 0x000fe200078ec0ff */
[----:B------:R-:W-:Y:S01]  /*56b0*/  IMAD.MOV.U32 R84, RZ, RZ, RZ ;  /* 0x000000ffff547224 */ /* 0x000fe200078e00ff */
[----:B------:R-:W-:Y:S01]  /*56c0*/  LOP3.LUT R85, R85, 0x2, RZ, 0xc0, !PT ;  /* 0x0000000255557812 */ /* 0x000fe200078ec0ff */
[----:B------:R-:W-:Y:S01]  /*56d0*/  IMAD.MOV.U32 R79, RZ, RZ, RZ ;  /* 0x000000ffff4f7224 */ /* 0x000fe200078e00ff */
[----:B------:R-:W-:-:S02]  /*56e0*/  LOP3.LUT R5, R5, 0x20, R6, 0x78, !PT ;  /* 0x0000002005057812 */ /* 0x000fc400078e7806 */
[----:B------:R-:W-:Y:S01]  /*56f0*/  CS2R R82, SRZ ;  /* 0x0000000000527805 */ /* 0x000fe2000001ff00 */
[----:B------:R-:W3:Y:S01]  /*5700*/  LDS R0, [UR44+0x1a0] ;  /* 0x0001a02cff007984 */ /* 0x000ee20008000800 */
[----:B------:R-:W-:Y:S01]  /*5710*/  LOP3.LUT R4, R4, 0x200, R7, 0xf8, !PT ;  /* 0x0000020004047812 */ /* 0x000fe200078ef807 */
[----:B------:R-:W-:Y:S01]  /*5720*/  IMAD.U32 R88, RZ, RZ, UR5 ;  /* 0x00000005ff587e24 */ /* 0x000fe2000f8e00ff */
[----:B------:R-:W-:Y:S01]  /*5730*/  MOV R81, RZ ;  /* 0x000000ff00517202 */ /* 0x000fe20000000f00 */
[----:B------:R-:W-:Y:S01]  /*5740*/  IMAD.MOV R80, RZ, RZ, -R85 ;  /* 0x000000ffff507224 */ /* 0x000fe200078e0a55 */
[----:B------:R-:W-:Y:S01]  /*5750*/  LOP3.LUT R69, R4, R5, RZ, 0xfc, !PT ;  /* 0x0000000504457212 */ /* 0x000fe200078efcff */
[----:B------:R-:W-:Y:S01]  /*5760*/  IMAD.U32 R86, RZ, RZ, UR4 ;  /* 0x00000004ff567e24 */ /* 0x000fe2000f8e00ff */
[----:B------:R-:W4:Y:S01]  /*5770*/  LDCU UR58, c[0x0][0x370] ;  /* 0x00006e00ff3a77ac */ /* 0x000f220008000800 */
[----:B------:R-:W1:Y:S01]  /*5780*/  LDCU.64 UR62, c[0x0][0x348] ;  /* 0x00006900ff3e77ac */ /* 0x000e620008000a00 */
[----:B------:R-:W1:Y:S01]  /*5790*/  LDCU UR43, c[0x0][0xb0c] ;  /* 0x00016180ff2b77ac */ /* 0x000e620008000800 */
[----:B------:R-:W1:Y:S01]  /*57a0*/  LDCU UR39, c[0x0][0xb30] ;  /* 0x00016600ff2777ac */ /* 0x000e620008000800 */
[----:B------:R-:W1:Y:S01]  /*57b0*/  LDCU.64 UR56, c[0x0][0x888] ;  /* 0x00011100ff3877ac */ /* 0x000e620008000a00 */
[----:B------:R-:W1:Y:S01]  /*57c0*/  LDCU.64 UR40, c[0x0][0xb28] ;  /* 0x00016500ff2877ac */ /* 0x000e620008000a00 */
[----:B------:R-:W1:Y:S01]  /*57d0*/  LDCU.64 UR60, c[0x0][0x890] ;  /* 0x00011200ff3c77ac */ /* 0x000e620008000a00 */
[----:B------:R-:W1:Y:S01]  /*57e0*/  LDCU.128 UR52, c[0x0][0xb10] ;  /* 0x00016200ff3477ac */ /* 0x000e620008000c00 */
[----:B------:R-:W1:Y:S02]  /*57f0*/  LDCU UR47, c[0x0][0x374] ;  /* 0x00006e80ff2f77ac */ /* 0x000e640008000800 */
[----:B-1234-:R-:W-:-:S07]  /*5800*/  IMAD.IADD R37, R0, 0x1, R37 ;  /* 0x0000000100257824 */ /* 0x01efce00078e0225 */
.L_x_138:
[----:B------:R-:W-:Y:S02]  /*5810*/  LEA R3, R79, UR44, 0x3 ;  /* 0x0000002c4f037c11 */ /* 0x000fe4000f8e18ff */
[----:B------:R-:W-:Y:S02]  /*5820*/  SHF.L.U32 R0, R83, 0x1f, RZ ;  /* 0x0000001f53007819 */ /* 0x000fe400000006ff */
[----:B-1----:R-:W-:Y:S02]  /*5830*/  LEA R4, R79, UR44, 0x4 ;  /* 0x0000002c4f047c11 */ /* 0x002fe4000f8e20ff */
[----:B------:R-:W1:Y:S02]  /*5840*/  SYNCS.PHASECHK.TRANS64.TRYWAIT P0, [R3+URZ+0xf0], R0 ;  /* 0x0000f000030075a7 */ /* 0x000e6400080011ff */
[----:B-1----:R-:W-:Y:S05]  /*5850*/  @!P0 BRA `(.L_x_97) ;  /* 0x00000050002c8947 */ /* 0x002fea0003800000 */
.L_x_194:
        /* <DEDUP_REMOVED lines=8> */
[----:B--2---:R-:W-:Y:S11]  /*58e0*/  LOP3.LUT P0, RZ, R6, 0x1, RZ, 0xc0, !PT ;  /* 0x0000000106ff7812 */ /* 0x004ff6000780c0ff */
[----:B------:R-:W-:Y:S02]  /*58f0*/  @!UPT UIADD3 URZ, UPT, UPT, URZ, URZ, URZ ;  /* 0x000000fffffff290 */ /* 0x000fe4000fffe0ff */
[----:B---3--:R-:W-:Y:S01]  /*5900*/  VOTEU.ANY UP1, P0 ;  /* 0x0000000000ff7886 */ /* 0x008fe20000020100 */
[----:B------:R-:W-:Y:S01]  /*5910*/  PLOP3.LUT P0, PT, PT, PT, UP1, 0x80, 0x8 ;  /* 0x000000000008781c */ /* 0x000fe20003f0f018 */
[----:B------:R-:W-:Y:S11]  /*5920*/  UP2UR UR46, UPR, URZ, 0x2 ;  /* 0x00000002ff2e7883 */ /* 0x000ff60008000000 */
[----:B------:R-:W-:Y:S01]  /*5930*/  @!UPT UIADD3 URZ, UPT, UPT, URZ, URZ, URZ ;  /* 0x000000fffffff290 */ /* 0x000fe2000fffe0ff */
[----:B-1----:R-:W-:Y:S02]  /*5940*/  @P0 SHF.R.U32.HI R0, RZ, 0x10, R5 ;  /* 0x00000010ff000819 */ /* 0x002fe40000011605 */
        /* <DEDUP_REMOVED lines=12> */
[----:B------:R-:W2:Y:S01]  /*5a10*/  LDCU UR12, c[0x0][0xb20] ;  /* 0x00016400ff0c77ac */ /* 0x000ea20008000800 */
[----:B------:R-:W-:Y:S02]  /*5a20*/  UIMAD.WIDE.U32 UR4, UR47, UR55, URZ ;  /* 0x000000372f0472a5 */ /* 0x000fe4000f8e00ff */
[----:B------:R-:W-:Y:S02]  /*5a30*/  UIMAD.WIDE.U32 UR6, UR58, UR52, URZ ;  /* 0x000000343a0672a5 */ /* 0x000fe4000f8e00ff */
[----:B------:R-:W-:Y:S02]  /*5a40*/  UISETP.NE.AND UP0, UPT, UR54, 0x1, UPT ;  /* 0x000000013600788c */ /* 0x000fe4000bf05270 */
[----:B------:R-:W-:Y:S02]  /*5a50*/  UIMAD.WIDE.U32 UR8, UR37, UR55, URZ ;  /* 0x00000037250872a5 */ /* 0x000fe4000f8e00ff */
[----:B------:R-:W-:Y:S02]  /*5a60*/  UIMAD.WIDE.U32 UR10, UR38, UR52, URZ ;  /* 0x00000034260a72a5 */ /* 0x000fe4000f8e00ff */
[----:B------:R-:W-:Y:S02]  /*5a70*/  UISETP.NE.AND UP1, UPT, UR43, 0x1, UPT ;  /* 0x000000012b00788c */ /* 0x000fe4000bf25270 */
[----:B------:R-:W-:Y:S01]  /*5a80*/  UISETP.NE.AND UP2, UPT, UR42, 0x1, UPT ;  /* 0x000000012a00788c */ /* 0x000fe2000bf45270 */
[----:B------:R-:W-:Y:S02]  /*5a90*/  UMOV UR4, UR5 ;  /* 0x0000000500047c82 */ /* 0x000fe40008000000 */
[----:B--2---:R-:W-:Y:S03]  /*5aa0*/  USHF.R.U32.HI UR5, URZ, UR12, UR4 ;  /* 0x0000000cff057299 */ /* 0x004fe60008011604 */
[----:B------:R-:W-:Y:S02]  /*5ab0*/  UMOV UR4, UR7 ;  /* 0x0000000700047c82 */ /* 0x000fe40008000000 */
[----:B------:R-:W-:Y:S02]  /*5ac0*/  USHF.R.U32.HI UR7, URZ, UR53, UR4 ;  /* 0x00000035ff077299 */ /* 0x000fe40008011604 */
[----:B------:R-:W-:Y:S02]  /*5ad0*/  USEL UR4, UR47, UR5, !UP0 ;  /* 0x000000052f047287 */ /* 0x000fe4000c000000 */
[----:B------:R-:W-:Y:S01]  /*5ae0*/  USEL UR7, UR58, UR7, !UP1 ;  /* 0x000000073a077287 */ /* 0x000fe2000c800000 */
[----:B------:R-:W-:Y:S01]  /*5af0*/  UMOV UR5, UR9 ;  /* 0x0000000900057c82 */ /* 0x000fe20008000000 */
[----:B------:R-:W-:Y:S02]  /*5b00*/  UIMAD.WIDE.U32 UR8, UR4, UR40, URZ ;  /* 0x00000028040872a5 */ /* 0x000fe4000f8e00ff */
[----:B------:R-:W-:Y:S03]  /*5b10*/  USHF.R.U32.HI UR6, URZ, UR12, UR5 ;  /* 0x0000000cff067299 */ /* 0x000fe60008011605 */
[----:B------:R-:W-:Y:S01]  /*5b20*/  UMOV UR5, UR11 ;  /* 0x0000000b00057c82 */ /* 0x000fe20008000000 */
[----:B------:R-:W-:Y:S02]  /*5b30*/  UIMAD.WIDE.U32 UR10, UR7, UR40, URZ ;  /* 0x00000028070a72a5 */ /* 0x000fe4000f8e00ff */
[----:B------:R-:W-:Y:S02]  /*5b40*/  USHF.R.U32.HI UR12, URZ, UR53, UR5 ;  /* 0x00000035ff0c7299 */ /* 0x000fe40008011605 */
[----:B------:R-:W-:Y:S01]  /*5b50*/  USEL UR6, UR37, UR6, !UP0 ;  /* 0x0000000625067287 */ /* 0x000fe2000c000000 */
[----:B------:R-:W-:Y:S02]  /*5b60*/  UMOV UR5, UR9 ;  /* 0x0000000900057c82 */ /* 0x000fe40008000000 */
[----:B------:R-:W-:Y:S01]  /*5b70*/  UMOV UR10, UR11 ;  /* 0x0000000b000a7c82 */ /* 0x000fe20008000000 */
[----:B------:R-:W-:Y:S02]  /*5b80*/  @UP2 USHF.R.U32.HI UR4, URZ, UR41, UR5 ;  /* 0x00000029ff042299 */ /* 0x000fe40008011605 */
[----:B------:R-:W-:Y:S02]  /*5b90*/  @UP2 USHF.R.U32.HI UR7, URZ, UR41, UR10 ;  /* 0x00000029ff072299 */ /* 0x000fe4000801160a */
[----:B------:R-:W-:Y:S02]  /*5ba0*/  UIMAD UR4, UR42, UR4, URZ ;  /* 0x000000042a0472a4 */ /* 0x000fe4000f8e02ff */
        /* <DEDUP_REMOVED lines=8> */
[----:B------:R-:W-:Y:S02]  /*5c30*/  USEL UR11, UR6, UR4, !UP2 ;  /* 0x00000004060b7287 */ /* 0x000fe4000d000000 */
[----:B------:R-:W-:Y:S02]  /*5c40*/  UIADD3 UR8, UPT, UPT, -UR5, URZ, URZ ;  /* 0x000000ff05087290 */ /* 0x000fe4000fffe1ff */
[----:B------:R-:W-:Y:S01]  /*5c50*/  UIADD3 UR10, UPT, UPT, -UR11, URZ, URZ ;  /* 0x000000ff0b0a7290 */ /* 0x000fe2000fffe1ff */
[----:B------:R-:W-:Y:S01]  /*5c60*/  @!UP0 UMOV UR4, UR9 ;  /* 0x0000000900048c82 */ /* 0x000fe20008000000 */
[----:B------:R-:W-:Y:S02]  /*5c70*/  UIADD3 UR9, UPT, UPT, -UR6, URZ, URZ ;  /* 0x000000ff06097290 */ /* 0x000fe4000fffe1ff */
[----:B------:R-:W-:Y:S02]  /*5c80*/  @!UP0 USHF.R.U32.HI UR4, URZ, UR41, UR4 ;  /* 0x00000029ff048299 */ /* 0x000fe40008011604 */
[----:B------:R-:W-:Y:S02]  /*5c90*/  UIMAD UR10, UR42, UR10, UR6 ;  /* 0x0000000a2a0a72a4 */ /* 0x000fe4000f8e0206 */
[----:B------:R-:W-:Y:S04]  /*5ca0*/  @!UP0 USEL UR4, UR5, UR4, !UP2 ;  /* 0x0000000405048287 */ /* 0x000fe8000d000000 */
[----:B------:R-:W-:Y:S02]  /*5cb0*/  @!UP0 UIMAD UR10, UR7, UR10, UR4 ;  /* 0x0000000a070a82a4 */ /* 0x000fe4000f8e0204 */
[----:B------:R-:W-:Y:S02]  /*5cc0*/  @!UP0 UIADD3 UR11, UPT, UPT, UR11, -UR4, URZ ;  /* 0x800000040b0b8290 */ /* 0x000fe4000fffe0ff */
[----:B------:R-:W-:Y:S02]  /*5cd0*/  UIMAD UR7, UR43, UR8, UR38 ;  /* 0x000000082b0772a4 */ /* 0x000fe4000f8e0226 */
[----:B------:R-:W-:Y:S02]  /*5ce0*/  @!UP0 UIMAD UR6, UR11, UR42, UR5 ;  /* 0x0000002a0b0682a4 */ /* 0x000fe4000f8e0205 */
[----:B------:R-:W-:Y:S01]  /*5cf0*/  UIMAD UR4, UR54, UR9, UR37 ;  /* 0x00000009360472a4 */ /* 0x000fe2000f8e0225 */
[----:B------:R-:W-:Y:S02]  /*5d00*/  @!UP0 UMOV UR5, UR10 ;  /* 0x0000000a00058c82 */ /* 0x000fe40008000000 */
[----:B------:R-:W-:Y:S02]  /*5d10*/  UIMAD UR38, UR5, UR43, UR7 ;  /* 0x0000002b052672a4 */ /* 0x000fe4000f8e0207 */
[----:B------:R-:W-:Y:S11]  /*5d20*/  UIMAD UR37, UR6, UR54, UR4 ;  /* 0x00000036062572a4 */ /* 0x000ff6000f8e0204 */
[----:B------:R-:W-:Y:S01]  /*5d30*/  @!UPT UIADD3 URZ, UPT, UPT, URZ, URZ, URZ ;  /* 0x000000fffffff290 */ /* 0x000fe2000fffe0ff */
.L_x_98:
[----:B------:R-:W-:Y:S01]  /*5d40*/  UISETP.NE.AND UP0, UPT, UR39, 0x1, UPT ;  /* 0x000000012700788c */ /* 0x000fe2000bf05270 */
[----:B------:R-:W-:Y:S01]  /*5d50*/  R2UR UR11, R88 ;  /* 0x00000000580b72ca */ /* 0x000fe200000e0000 */
[----:B------:R-:W-:Y:S01]  /*5d60*/  USHF.L.U32 UR50, UR16, 0x6, URZ ;  /* 0x0000000610327899 */ /* 0x000fe200080006ff */
[----:B------:R-:W-:Y:S01]  /*5d70*/  IADD3 R79, PT, PT, R79, 0x1, RZ ;  /* 0x000000014f4f7810 */ /* 0x000fe20007ffe0ff */
[----:B------:R-:W-:Y:S07]  /*5d80*/  USHF.L.U32 UR49, UR20, 0x8, URZ ;  /* 0x0000000814317899 */ /* 0x000fee00080006ff */
[----:B------:R-:W2:Y:S01]  /*5d90*/  @!UP0 LDCU.128 UR12, c[0x0][0xb10] ;  /* 0x00016200ff0c87ac */ /* 0x000ea20008000c00 */
[----:B------:R-:W3:Y:S01]  /*5da0*/  @!UP0 LDCU UR5, c[0x0][0xb0c] ;  /* 0x00016180ff0587ac */ /* 0x000ee20008000800 */
[----:B------:R-:W4:Y:S01]  /*5db0*/  @!UP0 LDCU UR10, c[0x0][0xb20] ;  /* 0x00016400ff0a87ac */ /* 0x000f220008000800 */
[----:B--2---:R-:W-:Y:S02]  /*5dc0*/  UIMAD.WIDE.U32 UR8, UR38, UR12, URZ ;  /* 0x0000000c260872a5 */ /* 0x004fe4000f8e00ff */
[----:B------:R-:W-:Y:S02]  /*5dd0*/  UIMAD.WIDE.U32 UR6, UR37, UR15, URZ ;  /* 0x0000000f250672a5 */ /* 0x000fe4000f8e00ff */
[----:B------:R-:W-:Y:S03]  /*5de0*/  @!UP0 UISETP.NE.AND UP1, UPT, UR14, 0x1, UPT ;  /* 0x000000010e00888c */ /* 0x000fe6000bf25270 */
[----:B------:R-:W-:Y:S01]  /*5df0*/  @!UP0 UMOV UR4, UR9 ;  /* 0x0000000900048c82 */ /* 0x000fe20008000000 */
[----:B---3--:R-:W-:Y:S02]  /*5e00*/  @!UP0 UISETP.NE.AND UP2, UPT, UR5, 0x1, UPT ;  /* 0x000000010500888c */ /* 0x008fe4000bf45270 */
[----:B------:R-:W-:Y:S01]  /*5e10*/  @!UP0 USHF.R.U32.HI UR4, URZ, UR13, UR4 ;  /* 0x0000000dff048299 */ /* 0x000fe20008011604 */
[----:B------:R-:W-:Y:S02]  /*5e20*/  @!UP0 UMOV UR6, UR7 ;  /* 0x0000000700068c82 */ /* 0x000fe40008000000 */
[----:B----4-:R-:W-:Y:S02]  /*5e30*/  @!UP0 USHF.R.U32.HI UR6, URZ, UR10, UR6 ;  /* 0x0000000aff068299 */ /* 0x010fe40008011606 */
[----:B------:R-:W-:Y:S02]  /*5e40*/  @!UP0 USEL UR7, UR38, UR4, !UP2 ;  /* 0x0000000426078287 */ /* 0x000fe4000d000000 */
[----:B------:R-:W-:Y:S04]  /*5e50*/  @!UP0 USEL UR6, UR37, UR6, !UP1 ;  /* 0x0000000625068287 */ /* 0x000fe8000c800000 */
[----:B------:R-:W-:Y:S02]  /*5e60*/  @!UP0 UIADD3 UR4, UPT, UPT, -UR7, UR6, URZ ;  /* 0x0000000607048290 */ /* 0x000fe4000fffe1ff */
[----:B------:R-:W-:Y:S02]  /*5e70*/  @!UP0 UIADD3 UR6, UPT, UPT, UR7, -UR6, URZ ;  /* 0x8000000607068290 */ /* 0x000fe4000fffe0ff */
[----:B------:R-:W-:Y:S02]  /*5e80*/  @!UP0 UIMAD UR38, UR4, UR5, UR38 ;  /* 0x00000005042682a4 */ /* 0x000fe4000f8e0226 */
[----:B------:R-:W-:Y:S02]  /*5e90*/  @!UP0 UIMAD UR37, UR6, UR14, UR37 ;  /* 0x0000000e062582a4 */ /* 0x000fe4000f8e0225 */
[----:B------:R-:W-:Y:S09]  /*5ea0*/  ULOP3.LUT UP0, URZ, UR11, 0x1b0, URZ, 0xc0, !UPT ;  /* 0x000001b00bff7892 */ /* 0x000ff2000f80c0ff */
[----:B------:R-:W-:Y:S05]  /*5eb0*/  BRA.U !UP0, `(.L_x_99) ;  /* 0x0000000108407547 */ /* 0x000fea000b800000 */
[----:B------:R-:W2:Y:S01]  /*5ec0*/  LDCU.64 UR8, c[0x4][0x88] ;  /* 0x01001100ff0877ac */ /* 0x000ea20008000a00 */
[----:B------:R-:W-:Y:S01]  /*5ed0*/  MOV R3, 0x0 ;  /* 0x0000000000037802 */ /* 0x000fe20000000f00 */
[----:B------:R-:W-:Y:S02]  /*5ee0*/  HFMA2 R12, -RZ, RZ, 0, 5.9604644775390625e-08 ;  /* 0x00000001ff0c7431 */ /* 0x000fe400000001ff */
[----:B------:R-:W-:Y:S02]  /*5ef0*/  IMAD.MOV.U32 R8, RZ, RZ, 0x70 ;  /* 0x00000070ff087424 */ /* 0x000fe400078e00ff */
[----:B------:R-:W-:Y:S01]  /*5f00*/  IMAD.MOV.U32 R13, RZ, RZ, RZ ;  /* 0x000000ffff0d7224 */ /* 0x000fe200078e00ff */
[----:B------:R-:W3:Y:S01]  /*5f10*/  LDCU.64 UR6, c[0x4][0x90] ;  /* 0x01001200ff0677ac */ /* 0x000ee20008000a00 */
[----:B------:R-:W4:Y:S01]  /*5f20*/  LDC.64 R2, c[0x4][R3] ;  /* 0x0100000003027b82 */ /* 0x000f220000000a00 */
[----:B------:R-:W1:Y:S01]  /*5f30*/  LDCU.64 UR4, c[0x4][0x8] ;  /* 0x01000100ff0477ac */ /* 0x000e620008000a00 */
[----:B--2---:R-:W-:Y:S01]  /*5f40*/  MOV R5, UR9 ;  /* 0x0000000900057c02 */ /* 0x004fe20008000f00 */
[----:B------:R-:W-:Y:S01]  /*5f50*/  IMAD.U32 R4, RZ, RZ, UR8 ;  /* 0x00000008ff047e24 */ /* 0x000fe2000f8e00ff */
[----:B---3--:R-:W-:Y:S01]  /*5f60*/  MOV R7, UR7 ;  /* 0x0000000700077c02 */ /* 0x008fe20008000f00 */
[----:B------:R-:W-:Y:S01]  /*5f70*/  IMAD.U32 R6, RZ, RZ, UR6 ;  /* 0x00000006ff067e24 */ /* 0x000fe2000f8e00ff */
[----:B-1----:R-:W-:Y:S01]  /*5f80*/  MOV R11, UR5 ;  /* 0x00000005000b7c02 */ /* 0x002fe20008000f00 */
[----:B------:R-:W-:Y:S02]  /*5f90*/  IMAD.U32 R10, RZ, RZ, UR4 ;  /* 0x00000004ff0a7e24 */ /* 0x000fe4000f8e00ff */
[----:B------:R-:W-:Y:S07]  /*5fa0*/  LEPC R20, `(.L_x_99) ;  /* 0x000000001014794e */ /* 0x000fee0000000000 */
[----:B----45:R-:W-:Y:S05]  /*5fb0*/  CALL.ABS.NOINC R2 ;  /* 0x0000000002007343 */ /* 0x030fea0003c00000 */
.L_x_99:
[----:B------:R-:W-:Y:S01]  /*5fc0*/  LOP3.LUT P0, RZ, R86, 0x1b0, RZ, 0xc0, !PT ;  /* 0x000001b056ff7812 */ /* 0x000fe2000780c0ff */
[----:B------:R-:W-:Y:S11]  /*5fd0*/  BSSY.RECONVERGENT B6, `(.L_x_100) ;  /* 0x0000013000067945 */ /* 0x000ff60003800200 */
[----:B------:R-:W-:Y:S01]  /*5fe0*/  @!UPT UIADD3 URZ, UPT, UPT, URZ, URZ, URZ ;  /* 0x000000fffffff290 */ /* 0x000fe2000fffe0ff */
[----:B------:R-:W-:Y:S05]  /*5ff0*/  @!P0 BRA `(.L_x_101) ;  /* 0x0000000000408947 */ /* 0x000fea0003800000 */
        /* <DEDUP_REMOVED lines=16> */
.L_x_101:
[----:B------:R-:W-:Y:S05]  /*6100*/  BSYNC.RECONVERGENT B6 ;  /* 0x0000000000067941 */ /* 0x000fea0003800200 */
.L_x_100:
[----:B------:R-:W-:Y:S01]  /*6110*/  R2UR UR4, R78 ;  /* 0x000000004e0472ca */ /* 0x000fe200000e0000 */
[----:B------:R-:W-:Y:S01]  /*6120*/  UISETP.NE.U32.AND UP0, UPT, UR60, URZ, UPT ;  /* 0x000000ff3c00728c */ /* 0x000fe2000bf05070 */
[----:B------:R-:W-:Y:S02]  /*6130*/  ISETP.NE.U32.AND P4, PT, R72, RZ, PT ;  /* 0x000000ff4800720c */ /* 0x000fe40003f85070 */
[----:B------:R-:W-:Y:S01]  /*6140*/  ISETP.NE.U32.AND P2, PT, RZ, UR56, PT ;  /* 0x00000038ff007c0c */ /* 0x000fe2000bf45070 */
[----:B------:R-:W-:Y:S01]  /*6150*/  UISETP.NE.AND.EX UP1, UPT, UR61, URZ, UPT, UP0 ;  /* 0x000000ff3d00728c */ /* 0x000fe2000bf25300 */
[----:B------:R-:W-:Y:S01]  /*6160*/  ISETP.NE.AND.EX P4, PT, R73, RZ, PT, P4 ;  /* 0x000000ff4900720c */ /* 0x000fe20003f85340 */
[----:B------:R-:W-:Y:S01]  /*6170*/  UPLOP3.LUT UP0, UPT, UPT, UPT, UPT, 0x40, 0x4 ;  /* 0x000000000004789c */ /* 0x000fe20003f0e870 */
[----:B------:R-:W-:Y:S05]  /*6180*/  ISETP.NE.AND.EX P2, PT, RZ, UR57, PT, P2 ;  /* 0x00000039ff007c0c */ /* 0x000fea000bf45320 */
[----:B------:R-:W-:Y:S06]  /*6190*/  UISETP.NE.AND UP2, UPT, UR4, URZ, UPT ;  /* 0x000000ff0400728c */ /* 0x000fec000bf45270 */
[----:B------:R-:W-:Y:S05]  /*61a0*/  PLOP3.LUT P1, PT, PT, PT, UP2, 0x80, 0x8 ;  /* 0x000000000008781c */ /* 0x000fea0003f2f028 */
[----:B------:R-:W-:Y:S06]  /*61b0*/  @UP2 UPLOP3.LUT UP0, UPT, UPT, UPT, UP1, 0x80, 0x8 ;  /* 0x000000000008289c */ /* 0x000fec0003f0f010 */
[----:B------:R-:W-:Y:S01]  /*61c0*/  PLOP3.LUT P0, PT, PT, PT, UP0, 0x80, 0x8 ;  /* 0x000000000008781c */ /* 0x000fe20003f0f008 */
[----:B------:R-:W-:Y:S01]  /*61d0*/  @!UPT UIADD3 URZ, UPT, UPT, URZ, URZ, URZ ;  /* 0x000000fffffff290 */ /* 0x000fe2000fffe0ff */
[----:B------:R-:W-:Y:S11]  /*61e0*/  BRA.U !UP1, `(.L_x_102) ;  /* 0x00000001093c7547 */ /* 0x000ff6000b800000 */
[----:B------:R-:W-:Y:S01]  /*61f0*/  UISETP.NE.U32.AND UP0, UPT, UR56, URZ, UPT ;  /* 0x000000ff3800728c */ /* 0x000fe2000bf05070 */
[----:B-1----:R-:W-:Y:S01]  /*6200*/  HFMA2 R0, -RZ, RZ, 0, 5.9604644775390625e-08 ;  /* 0x00000001ff007431 */ /* 0x002fe200000001ff */
[----:B------:R-:W1:Y:S01]  /*6210*/  LDCU.64 UR8, c[0x0][0x358] ;  /* 0x00006b00ff0877ac */ /* 0x000e620008000a00 */
[----:B------:R-:W-:Y:S01]  /*6220*/  IMAD.MOV.U32 R74, RZ, RZ, 0x1 ;  /* 0x00000001ff4a7424 */ /* 0x000fe200078e00ff */
[----:B------:R-:W-:Y:S06]  /*6230*/  UISETP.NE.AND.EX UP0, UPT, UR57, URZ, UPT, UP0 ;  /* 0x000000ff3900728c */ /* 0x000fec000bf05300 */
[----:B------:R-:W-:Y:S05]  /*6240*/  PLOP3.LUT P3, PT, PT, PT, UP0, 0x80, 0x8 ;  /* 0x000000000008781c */ /* 0x000fea0003f6f008 */
[----:B------:R-:W2:Y:S01]  /*6250*/  @UP0 LDCU.64 UR4, c[0x0][0x888] ;  /* 0x00011100ff0407ac */ /* 0x000ea20008000a00 */
[----:B------:R-:W-:Y:S07]  /*6260*/  @UP0 UIMAD UR6, UR36, UR60, URZ ;  /* 0x0000003c240602a4 */ /* 0x000fee000f8e02ff */
[----:B------:R-:W-:Y:S01]  /*6270*/  @!P3 PRMT R74, R0, 0x7610, R74 ;  /* 0x00007610004ab816 */ /* 0x000fe2000000004a */
[----:B--2---:R-:W-:Y:S06]  /*6280*/  @UP0 UIMAD.WIDE UR4, UR6, 0x4, UR4 ;  /* 0x00000004060408a5 */ /* 0x004fec000f8e0204 */
[----:B-----5:R-:W-:Y:S01]  /*6290*/  IMAD.U32 R40, RZ, RZ, UR4 ;  /* 0x00000004ff287e24 */ /* 0x020fe2000f8e00ff */
[----:B------:R-:W-:Y:S04]  /*62a0*/  MOV R41, UR5 ;  /* 0x0000000500297c02 */ /* 0x000fe80008000f00 */
[----:B------:R-:W2:Y:S01]  /*62b0*/  @!UP0 LDCU UR4, c[0x0][0x880] ;  /* 0x00011000ff0487ac */ /* 0x000ea20008000800 */
[----:B-1----:R3:W5:Y:S02]  /*62c0*/  @P3 LDG.E R40, desc[UR8][R40.64] ;  /* 0x0000000828283981 */ /* 0x002764000c1e1900 */
[----:B--23--:R-:W-:Y:S02]  /*62d0*/  @!P3 IMAD.U32 R40, RZ, RZ, UR4 ;  /* 0x00000004ff28be24 */ /* 0x00cfe4000f8e00ff */
.L_x_102:
[----:B------:R-:W-:Y:S05]  /*62e0*/  @!P4 BRA `(.L_x_103) ;  /* 0x000000000024c947 */ /* 0x000fea0003800000 */
[----:B------:R-:W-:Y:S01]  /*62f0*/  ISETP.NE.U32.AND P3, PT, R70, RZ, PT ;  /* 0x000000ff4600720c */ /* 0x000fe20003f65070 */
[----:B------:R-:W2:Y:S03]  /*6300*/  LDCU.64 UR4, c[0x0][0x358] ;  /* 0x00006b00ff0477ac */ /* 0x000ea60008000a00 */
[----:B------:R-:W-:Y:S11]  /*6310*/  ISETP.NE.AND.EX P3, PT, R71, RZ, PT, P3 ;  /* 0x000000ff4700720c */ /* 0x000ff60003f65330 */
[----:B------:R-:W-:Y:S02]  /*6320*/  @!UPT UIADD3 URZ, UPT, UPT, URZ, URZ, URZ ;  /* 0x000000fffffff290 */ /* 0x000fe4000fffe0ff */
[----:B------:R-:W3:Y:S01]  /*6330*/  @P3 LDC.64 R2, c[0x0][0x8a8] ;  /* 0x00022a00ff023b82 */ /* 0x000ee20000000a00 */
[----:B-1----:R-:W-:Y:S04]  /*6340*/  @P3 IMAD R0, R72, UR36, RZ ;  /* 0x0000002448003c24 */ /* 0x002fe8000f8e02ff */
[----:B---3--:R-:W-:Y:S05]  /*6350*/  @P3 IMAD.WIDE R2, R0, 0x4, R2 ;  /* 0x0000000400023825 */ /* 0x008fea00078e0202 */
[----:B--2--5:R2:W5:Y:S02]  /*6360*/  @P3 LDG.E R38, desc[UR4][R2.64] ;  /* 0x0000000402263981 */ /* 0x024564000c1e1900 */
[----:B--2---:R-:W3:Y:S02]  /*6370*/  @!P3 LDC R38, c[0x0][0x8a0] ;  /* 0x00022800ff26bb82 */ /* 0x004ee40000000800 */
.L_x_103:
[----:B-----5:R-:W-:Y:S01]  /*6380*/  ISETP.NE.AND P4, PT, R40, RZ, PT ;  /* 0x000000ff2800720c */ /* 0x020fe20003f85270 */
[----:B------:R-:W-:Y:S01]  /*6390*/  BSSY B1, `(.L_x_104) ;  /* 0x0000042000017945 */ /* 0x000fe20003800000 */
[----:B------:R-:W-:Y:S01]  /*63a0*/  SEL R5, RZ, 0xffffffff, P2 ;  /* 0xffffffffff057807 */ /* 0x000fe20001000000 */
[----:B------:R-:W-:Y:S01]  /*63b0*/  IMAD.MOV.U32 R53, RZ, RZ, 0x1 ;  /* 0x00000001ff357424 */ /* 0x000fe200078e00ff */
[----:B------:R-:W-:Y:S02]  /*63c0*/  LOP3.LUT P3, RZ, R74, 0xff, RZ, 0xc0, !PT ;  /* 0x000000ff4aff7812 */ /* 0x000fe4000786c0ff */
[----:B------:R-:W-:Y:S02]  /*63d0*/  CS2R R46, SRZ ;  /* 0x00000000002e7805 */ /* 0x000fe4000001ff00 */
[----:B-1----:R-:W-:Y:S02]  /*63e0*/  @P1 SEL R0, RZ, 0xffffffff, P4 ;  /* 0xffffffffff001807 */ /* 0x002fe40002000000 */
[----:B------:R-:W-:Y:S02]  /*63f0*/  CS2R R44, SRZ ;  /* 0x00000000002c7805 */ /* 0x000fe4000001ff00 */
[----:B------:R-:W-:Y:S02]  /*6400*/  LEA R2, R82, UR44, 0x3 ;  /* 0x0000002c52027c11 */ /* 0x000fe4000f8e18ff */
[----:B------:R-:W-:Y:S02]  /*6410*/  CS2R R50, SRZ ;  /* 0x0000000000327805 */ /* 0x000fe4000001ff00 */
[----:B------:R-:W-:Y:S02]  /*6420*/  @P0 SEL R0, R5, R0, !P3 ;  /* 0x0000000005000207 */ /* 0x000fe40005800000 */
[----:B------:R-:W-:Y:S02]  /*6430*/  CS2R R48, SRZ ;  /* 0x0000000000307805 */ /* 0x000fe4000001ff00 */
[----:B------:R-:W-:Y:S02]  /*6440*/  LEA R52, R36, UR44, 0x3 ;  /* 0x0000002c24347c11 */ /* 0x000fe4000f8e18ff */
[----:B------:R-:W-:Y:S02]  /*6450*/  @P1 LOP3.LUT R0, R0, 0x1, RZ, 0xc0, !PT ;  /* 0x0000000100001812 */ /* 0x000fe400078ec0ff */
[----:B------:R-:W-:Y:S02]  /*6460*/  SHF.L.U32 R3, R84, 0x1f, RZ ;  /* 0x0000001f54037819 */ /* 0x000fe400000006ff */
[----:B------:R-:W-:Y:S02]  /*6470*/  ISETP.NE.U32.OR P6, PT, R0, 0x1, !P1 ;  /* 0x000000010000780c */ /* 0x000fe40004fc5470 */
[----:B------:R-:W-:Y:S02]  /*6480*/  PLOP3.LUT P2, PT, PT, PT, UP1, 0x80, 0x8 ;  /* 0x000000000008781c */ /* 0x000fe40003f4f018 */
[----:B------:R-:W-:Y:S02]  /*6490*/  LEA.HI R39, R36, R36, RZ, 0x1 ;  /* 0x0000002424277211 */ /* 0x000fe400078f08ff */
[----:B------:R-:W-:Y:S02]  /*64a0*/  SEL R4, RZ, 0xffffffff, P4 ;  /* 0xffffffffff047807 */ /* 0x000fe40002000000 */
[----:B------:R-:W-:Y:S05]  /*64b0*/  P2R R61, PR, RZ, 0x40 ;  /* 0x00000040ff3d7803 */ /* 0x000fea0000000000 */
[----:B------:R-:W-:Y:S02]  /*64c0*/  @P6 SHF.L.U32 R0, R81, 0x1f, RZ ;  /* 0x0000001f51006819 */ /* 0x000fe400000006ff */
[----:B------:R-:W-:Y:S02]  /*64d0*/  @P2 SEL R4, R5, R4, !P3 ;  /* 0x0000000405042207 */ /* 0x000fe40005800000 */
[----:B------:R1:W2:Y:S02]  /*64e0*/  @P6 SYNCS.PHASECHK.TRANS64.TRYWAIT P1, [R2+URZ+0xa0], R0 ;  /* 0x0000a000020065a7 */ /* 0x0002a400080211ff */
[----:B------:R-:W-:Y:S04]  /*64f0*/  LOP3.LUT R4, R4, 0x1, RZ, 0xc0, !PT ;  /* 0x0000000104047812 */ /* 0x000fe800078ec0ff */
[----:B------:R-:W-:Y:S04]  /*6500*/  ISETP.NE.U32.AND P5, PT, R4, 0x1, PT ;  /* 0x000000010400780c */ /* 0x000fe80003fa5070 */
[----:B------:R-:W-:Y:S01]  /*6510*/  P2R R54, PR, RZ, 0x20 ;  /* 0x00000020ff367803 */ /* 0x000fe20000000000 */
[----:B------:R4:W3:Y:S01]  /*6520*/  SYNCS.PHASECHK.TRANS64.TRYWAIT P0, [R52+URZ+0x110], R3 ;  /* 0x00011003340075a7 */ /* 0x0008e200080011ff */
[C---:B-1----:R-:W-:Y:S01]  /*6530*/  IMAD.SHL.U32 R0, R39.reuse, 0x80, RZ ;  /* 0x0000008027007824 */ /* 0x042fe200078e00ff */
[----:B------:R-:W-:Y:S04]  /*6540*/  LOP3.LUT R39, R39, 0xffe, RZ, 0xc0, !PT ;  /* 0x00000ffe27277812 */ /* 0x000fe800078ec0ff */
[----:B------:R-:W-:Y:S01]  /*6550*/  LOP3.LUT R0, R0, 0xffffff00, RZ, 0xc0, !PT ;  /* 0xffffff0000007812 */ /* 0x000fe200078ec0ff */
[----:B------:R-:W-:Y:S04]  /*6560*/  IMAD.IADD R39, R36, 0x1, -R39 ;  /* 0x0000000124277824 */ /* 0x000fe800078e0a27 */
[----:B------:R-:W-:Y:S04]  /*6570*/  IMAD.IADD R0, R37, 0x1, R0 ;  /* 0x0000000125007824 */ /* 0x000fe800078e0200 */
[----:B------:R-:W-:Y:S01]  /*6580*/  IMAD R39, R39, 0x100000, R0 ;  /* 0x0010000027277824 */ /* 0x000fe200078e0200 */
[----:B--2---:R-:W-:Y:S01]  /*6590*/  @P6 SEL R53, RZ, 0x1, !P1 ;  /* 0x00000001ff356807 */ /* 0x004fe20004800000 */
[----:B----4-:R-:W-:Y:S06]  /*65a0*/  @!P6 BRA `(.L_x_105) ;  /* 0x000000000080e947 */ /* 0x010fec0003800000 */
[----:B------:R-:W-:Y:S01]  /*65b0*/  @P5 IMAD R5, R82, 0x1000, R69 ;  /* 0x0000100052055824 */ /* 0x000fe200078e0245 */
[----:B------:R-:W-:Y:S01]  /*65c0*/  ISETP.NE.AND P1, PT, R53, RZ, PT ;  /* 0x000000ff3500720c */ /* 0x000fe20003f25270 */
[----:B------:R-:W-:Y:S01]  /*65d0*/  BSSY B0, `(.L_x_106) ;  /* 0x000000b000007945 */ /* 0x000fe20003800000 */
[----:B------:R-:W-:Y:S01]  /*65e0*/  CS2R R50, SRZ ;  /* 0x0000000000327805 */ /* 0x000fe2000001ff00 */
[----:B------:R-:W-:Y:S01]  /*65f0*/  @P5 VIADD R4, R5, UR44 ;  /* 0x0000002c05045c36 */ /* 0x000fe20008000000 */
[----:B------:R-:W-:Y:S02]  /*6600*/  CS2R R48, SRZ ;  /* 0x0000000000307805 */ /* 0x000fe4000001ff00 */
[----:B------:R-:W-:Y:S02]  /*6610*/  CS2R R46, SRZ ;  /* 0x00000000002e7805 */ /* 0x000fe4000001ff00 */
[----:B------:R-:W-:Y:S01]  /*6620*/  CS2R R44, SRZ ;  /* 0x00000000002c7805 */ /* 0x000fe2000001ff00 */
[----:B------:R-:W-:Y:S04]  /*6630*/  @P5 IMAD R4, R85, -0x10, R4 ;  /* 0xfffffff055045824 */ /* 0x000fe800078e0204 */
[----:B------:R-:W-:Y:S05]  /*6640*/  @P1 BRA `(.L_x_107) ;  /* 0x00000000000c1947 */ /* 0x000fea0003800000 */
[----:B------:R-:W-:Y:S04]  /*6650*/  SHF.L.U32 R0, R81, 0x1f, RZ ;  /* 0x0000001f51007819 */ /* 0x000fe800000006ff */
[----:B------:R-:W1:Y:S02]  /*6660*/  SYNCS.PHASECHK.TRANS64.TRYWAIT P1, [R2+URZ+0xa0], R0 ;  /* 0x0000a000020075a7 */ /* 0x000e6400080211ff */
[----:B-1----:R-:W-:Y:S05]  /*6670*/  @!P1 BRA `(.L_x_108) ;  /* 0x0000004000b89947 */ /* 0x002fea0003800000 */
.L_x_107:
[----:B------:R-:W-:Y:S05]  /*6680*/  BSYNC B0 ;  /* 0x0000000000007941 */ /* 0x000fea0003800000 */
.L_x_106:
[----:B------:R-:W-:Y:S01]  /*6690*/  ISETP.NE.AND P1, PT, R54, RZ, PT ;  /* 0x000000ff3600720c */ /* 0x000fe20003f25270 */
[----:B-1----:R-:W-:Y:S02]  /*66a0*/  VIADD R2, R2, 0xc0 ;  /* 0x000000c002027836 */ /* 0x002fe40000000000 */
[----:B------:R-:W-:Y:S02]  /*66b0*/  IMAD.U32 R0, RZ, RZ, UR45 ;  /* 0x0000002dff007e24 */ /* 0x000fe4000f8e00ff */
[----:B------:R-:W-:Y:S03]  /*66c0*/  VIADD R82, R82, 0x1 ;  /* 0x0000000152527836 */ /* 0x000fe60000000000 */
[----:B------:R-:W-:Y:S05]  /*66d0*/  PRMT R0, R0, 0x654, R2 ;  /* 0x0000065400007816 */ /* 0x000fea0000000002 */
[----:B------:R1:W2:Y:S04]  /*66e0*/  @P1 LDS.128 R48, [R5+UR44+0x200] ;  /* 0x0002002c05301984 */ /* 0x0002a80008000c00 */
[----:B------:R1:W4:Y:S01]  /*66f0*/  @P1 LDS.128 R44, [R4+0x210] ;  /* 0x00021000042c1984 */ /* 0x0003220000000c00 */
[C---:B------:R-:W-:Y:S01]  /*6700*/  ISETP.NE.AND P1, PT, R82.reuse, 0x4, PT ;  /* 0x000000045200780c */ /* 0x040fe20003f25270 */
[----:B------:R-:W-:Y:S01]  /*6710*/  @!PT LDS RZ, [RZ] ;  /* 0x00000000fffff984 */ /* 0x000fe20000000800 */
[----:B------:R-:W-:Y:S01]  /*6720*/  @!PT LDS RZ, [RZ] ;  /* 0x00000000fffff984 */ /* 0x000fe20000000800 */
[----:B------:R-:W-:Y:S01]  /*6730*/  @!PT LDS RZ, [RZ] ;  /* 0x00000000fffff984 */ /* 0x000fe20000000800 */
[----:B------:R-:W-:Y:S01]  /*6740*/  @!PT LDS RZ, [RZ] ;  /* 0x00000000fffff984 */ /* 0x000fe20000000800 */
[----:B------:R5:W-:Y:S06]  /*6750*/  MEMBAR.ALL.CTA ;  /* 0x0000000000007992 */ /* 0x000bec0000008000 */
[----:B-----5:R-:W5:Y:S01]  /*6760*/  FENCE.VIEW.ASYNC.S ;  /* 0x00000000000073c6 */ /* 0x020f620000000000 */
[----:B------:R-:W-:Y:S01]  /*6770*/  SEL R82, R82, RZ, P1 ;  /* 0x000000ff52527207 */ /* 0x000fe20000800000 */
[----:B-----5:R5:W-:Y:S02]  /*6780*/  SYNCS.ARRIVE.TRANS64.RED.A1T0 RZ, [R0+URZ], RZ ;  /* 0x000000ff00ff79a7 */ /* 0x020be400081004ff */
[----:B-----5:R-:W-:Y:S04]  /*6790*/  SEL R0, RZ, 0x1, P1 ;  /* 0x00000001ff007807 */ /* 0x020fe80000800000 */
[----:B-12---:R-:W-:Y:S02]  /*67a0*/  LOP3.LUT R81, R81, R0, RZ, 0x3c, !PT ;  /* 0x0000000051517212 */ /* 0x006fe400078e3cff */
.L_x_105:
[----:B------:R-:W-:Y:S05]  /*67b0*/  BSYNC B1 ;  /* 0x0000000000017941 */ /* 0x000fea0003800000 */
.L_x_104:
[----:B------:R-:W-:Y:S04]  /*67c0*/  SHF.R.U32.HI R0, RZ, 0x15, R39 ;  /* 0x00000015ff007819 */ /* 0x000fe80000011627 */
[----:B------:R-:W-:Y:S01]  /*67d0*/  LOP3.LUT P1, RZ, R0, 0x3, R75, 0x48, !PT ;  /* 0x0000000300ff7812 */ /* 0x000fe2000782484b */
[----:B------:R-:W-:Y:S01]  /*67e0*/  @!UPT UIADD3 URZ, UPT, UPT, URZ, URZ, URZ ;  /* 0x000000fffffff290 */ /* 0x000fe2000fffe0ff */
[----:B---3--:R-:W-:Y:S11]  /*67f0*/  @P0 BRA `(.L_x_109) ;  /* 0x0000000000080947 */ /* 0x008ff60003800000 */
[----:B------:R-:W1:Y:S02]  /*6800*/  SYNCS.PHASECHK.TRANS64.TRYWAIT P0, [R52+URZ+0x110], R3 ;  /* 0x00011003340075a7 */ /* 0x000e6400080011ff */
[----:B-1----:R-:W-:Y:S05]  /*6810*/  @!P0 BRA `(.L_x_110) ;  /* 0x0000004000648947 */ /* 0x002fea0003800000 */
.L_x_109:
[----:B------:R-:W-:Y:S05]  /*6820*/  @!P1 BRA `(.L_x_111) ;  /* 0x0000000000409947 */ /* 0x000fea0003800000 */
[----:B------:R-:W2:Y:S01]  /*6830*/  LDCU.64 UR8, c[0x4][0x78] ;  /* 0x01000f00ff0877ac */ /* 0x000ea20008000a00 */
[----:B-1----:R-:W-:Y:S01]  /*6840*/  MOV R3, 0x0 ;  /* 0x0000000000037802 */ /* 0x002fe20000000f00 */
[----:B------:R-:W-:Y:S02]  /*6850*/  HFMA2 R12, -RZ, RZ, 0, 5.9604644775390625e-08 ;  /* 0x00000001ff0c7431 */ /* 0x000fe400000001ff */
[----:B------:R-:W-:Y:S02]  /*6860*/  IMAD.MOV.U32 R8, RZ, RZ, 0x192 ;  /* 0x00000192ff087424 */ /* 0x000fe400078e00ff */
[----:B------:R-:W-:Y:S01]  /*6870*/  IMAD.MOV.U32 R13, RZ, RZ, RZ ;  /* 0x000000ffff0d7224 */ /* 0x000fe200078e00ff */
[----:B------:R-:W1:Y:S01]  /*6880*/  LDCU.64 UR6, c[0x4][0x80] ;  /* 0x01001000ff0677ac */ /* 0x000e620008000a00 */
[----:B------:R-:W3:Y:S01]  /*6890*/  LDC.64 R2, c[0x4][R3] ;  /* 0x0100000003027b82 */ /* 0x000ee20000000a00 */
[----:B------:R-:W5:Y:S01]  /*68a0*/  LDCU.64 UR4, c[0x4][0x18] ;  /* 0x01000300ff0477ac */ /* 0x000f620008000a00 */
[----:B--2---:R-:W-:Y:S01]  /*68b0*/  MOV R5, UR9 ;  /* 0x0000000900057c02 */ /* 0x004fe20008000f00 */
[----:B------:R-:W-:Y:S01]  /*68c0*/  IMAD.U32 R4, RZ, RZ, UR8 ;  /* 0x00000008ff047e24 */ /* 0x000fe2000f8e00ff */
[----:B-1----:R-:W-:Y:S01]  /*68d0*/  MOV R7, UR7 ;  /* 0x0000000700077c02 */ /* 0x002fe20008000f00 */
[----:B------:R-:W-:Y:S01]  /*68e0*/  IMAD.U32 R6, RZ, RZ, UR6 ;  /* 0x00000006ff067e24 */ /* 0x000fe2000f8e00ff */
[----:B-----5:R-:W-:Y:S01]  /*68f0*/  MOV R11, UR5 ;  /* 0x00000005000b7c02 */ /* 0x020fe20008000f00 */
[----:B------:R-:W-:Y:S02]  /*6900*/  IMAD.U32 R10, RZ, RZ, UR4 ;  /* 0x00000004ff0a7e24 */ /* 0x000fe4000f8e00ff */
[----:B------:R-:W-:Y:S07]  /*6910*/  LEPC R20, `(.L_x_111) ;  /* 0x000000001014794e */ /* 0x000fee0000000000 */
[----:B---34-:R-:W-:Y:S05]  /*6920*/  CALL.ABS.NOINC R2 ;  /* 0x0000000002007343 */ /* 0x018fea0003c00000 */
.L_x_111:
[----:B------:R-:W-:Y:S05]  /*6930*/  WARPSYNC.ALL ;  /* 0x0000000000007948 */ /* 0x000fea0003800000 */
[----:B------:R-:W-:Y:S01]  /*6940*/  R2UR UR4, R39 ;  /* 0x00000000270472ca */ /* 0x000fe200000e0000 */
[----:B------:R-:W-:Y:S01]  /*6950*/  BSSY.RECONVERGENT B0, `(.L_x_112) ;  /* 0x00000a0000007945 */ /* 0x000fe20003800200 */
[C---:B------:R-:W-:Y:S02]  /*6960*/  SHF.L.U32 R2, R48.reuse, 0x10, RZ ;  /* 0x0000001030027819 */ /* 0x040fe400000006ff */
[C---:B-1----:R-:W-:Y:S02]  /*6970*/  PRMT R3, R48.reuse, 0x8880, RZ ;  /* 0x0000888030037816 */ /* 0x042fe400000000ff */
[----:B------:R-:W-:Y:S02]  /*6980*/  SHF.L.U32 R41, R48, 0x8, RZ ;  /* 0x0000000830297819 */ /* 0x000fe400000006ff */
[----:B------:R-:W-:Y:S02]  /*6990*/  SHF.L.U32 R42, R49, 0x10, RZ ;  /* 0x00000010312a7819 */ /* 0x000fe400000006ff */
[----:B------:R-:W-:Y:S02]  /*69a0*/  IADD3 R60, PT, PT, R69, UR44, RZ ;  /* 0x0000002c453c7c10 */ /* 0x000fe4000fffe0ff */
[----:B------:R-:W-:Y:S01]  /*69b0*/  SHF.R.S32.HI R42, RZ, 0x18, R42 ;  /* 0x00000018ff2a7819 */ /* 0x000fe2000001142a */
[----:B------:R-:W-:Y:S01]  /*69c0*/  LDTM.16dp32bit_t0_t15.x32 R4, tmem[UR4] ;  /* 0x00000004000479ee */ /* 0x000fe20008a80000 */
[----:B------:R-:W1:Y:S01]  /*69d0*/  LDTM.16dp32bit_t16_t31.x32 R4, tmem[UR4+0x20] ;  /* 0x00002004000479ee */ /* 0x000e620008aa0000 */
[----:B------:R-:W-:Y:S02]  /*69e0*/  SHF.L.U32 R55, R80, 0x4, RZ ;  /* 0x0000000450377819 */ /* 0x000fe400000006ff */
[----:B------:R-:W-:Y:S02]  /*69f0*/  ISETP.NE.AND P0, PT, R87, RZ, PT ;  /* 0x000000ff5700720c */ /* 0x000fe40003f05270 */
[----:B------:R-:W-:Y:S02]  /*6a00*/  IADD3 R89, PT, PT, R60, R55, RZ ;  /* 0x000000373c597210 */ /* 0x000fe40007ffe0ff */
[----:B------:R-:W-:Y:S01]  /*6a10*/  ISETP.NE.AND P6, PT, R61, RZ, PT ;  /* 0x000000ff3d00720c */ /* 0x000fe20003fc5270 */
[C---:B-1----:R-:W-:Y:S01]  /*6a20*/  IMAD R0, R38.reuse, R4, RZ ;  /* 0x0000000426007224 */ /* 0x042fe200078e02ff */
[----:B------:R-:W-:Y:S01]  /*6a30*/  SHF.R.S32.HI R4, RZ, 0x18, R2 ;  /* 0x00000018ff047819 */ /* 0x000fe20000011402 */
[C---:B------:R-:W-:Y:S01]  /*6a40*/  IMAD R2, R38.reuse, R5, RZ ;  /* 0x0000000526027224 */ /* 0x040fe200078e02ff */
[----:B------:R-:W-:Y:S01]  /*6a50*/  SHF.R.S32.HI R5, RZ, 0x18, R41 ;  /* 0x00000018ff057819 */ /* 0x000fe20000011429 */
[----:B------:R-:W-:Y:S01]  /*6a60*/  IMAD R0, R3, R40, R0 ;  /* 0x0000002803007224 */ /* 0x000fe200078e0200 */
[----:B------:R-:W-:Y:S01]  /*6a70*/  PRMT R41, R49, 0x8880, RZ ;  /* 0x0000888031297816 */ /* 0x000fe200000000ff */
[----:B------:R-:W-:Y:S02]  /*6a80*/  IMAD R3, R38, R6, RZ ;  /* 0x0000000626037224 */ /* 0x000fe400078e02ff */
[-C--:B------:R-:W-:Y:S01]  /*6a90*/  IMAD R2, R4, R40.reuse, R2 ;  /* 0x0000002804027224 */ /* 0x080fe200078e0202 */
[----:B------:R-:W-:Y:S01]  /*6aa0*/  SHF.R.S32.HI R4, RZ, 0x18, R48 ;  /* 0x00000018ff047819 */ /* 0x000fe20000011430 */
[----:B------:R-:W-:Y:S02]  /*6ab0*/  IMAD R7, R38, R7, RZ ;  /* 0x0000000726077224 */ /* 0x000fe400078e02ff */
[-C--:B------:R-:W-:Y:S02]  /*6ac0*/  IMAD R3, R5, R40.reuse, R3 ;  /* 0x0000002805037224 */ /* 0x080fe400078e0203 */
[----:B------:R-:W-:Y:S02]  /*6ad0*/  IMAD R7, R4, R40, R7 ;  /* 0x0000002804077224 */ /* 0x000fe400078e0207 */
[C---:B------:R-:W-:Y:S02]  /*6ae0*/  IMAD R6, R38.reuse, R11, RZ ;  /* 0x0000000b26067224 */ /* 0x040fe400078e02ff */
[C---:B------:R-:W-:Y:S01]  /*6af0*/  IMAD R11, R38.reuse, R16, RZ ;  /* 0x00000010260b7224 */ /* 0x040fe200078e02ff */
[----:B------:R-:W-:Y:S01]  /*6b00*/  I2IP.S8.S32.SAT R56, R7, R3, RZ ;  /* 0x0000000307387239 */ /* 0x000fe200000014ff */
[C---:B------:R-:W-:Y:S02]  /*6b10*/  IMAD R16, R38.reuse, R21, RZ ;  /* 0x0000001526107224 */ /* 0x040fe400078e02ff */
[----:B------:R-:W-:Y:S01]  /*6b20*/  IMAD R21, R38, R26, RZ ;  /* 0x0000001a26157224 */ /* 0x000fe200078e02ff */
[----:B------:R-:W-:Y:S01]  /*6b30*/  I2IP.S8.S32.SAT R56, R2, R0, R56 ;  /* 0x0000000002387239 */ /* 0x000fe20000001438 */
[C---:B------:R-:W-:Y:S01]  /*6b40*/  IMAD R26, R38.reuse, R31, RZ ;  /* 0x0000001f261a7224 */ /* 0x040fe200078e02ff */
[----:B------:R-:W-:Y:S01]  /*6b50*/  SHF.R.S32.HI R2, RZ, 0x18, R49 ;  /* 0x00000018ff027819 */ /* 0x000fe20000011431 */
[C---:B------:R-:W-:Y:S02]  /*6b60*/  IMAD R3, R38.reuse, R8, RZ ;  /* 0x0000000826037224 */ /* 0x040fe400078e02ff */
[----:B------:R-:W-:Y:S02]  /*6b70*/  IMAD.SHL.U32 R31, R49, 0x100, RZ ;  /* 0x00000100311f7824 */ /* 0x000fe400078e00ff */
[C---:B------:R-:W-:Y:S02]  /*6b80*/  IMAD R8, R38.reuse, R13, RZ ;  /* 0x0000000d26087224 */ /* 0x040fe400078e02ff */
[C---:B------:R-:W-:Y:S01]  /*6b90*/  IMAD R13, R38.reuse, R18, RZ ;  /* 0x00000012260d7224 */ /* 0x040fe200078e02ff */
[----:B------:R-:W-:Y:S01]  /*6ba0*/  SHF.R.S32.HI R0, RZ, 0x18, R31 ;  /* 0x00000018ff007819 */ /* 0x000fe2000001141f */
[----:B------:R-:W-:Y:S01]  /*6bb0*/  IMAD R18, R38, R23, RZ ;  /* 0x0000001726127224 */ /* 0x000fe200078e02ff */
[----:B------:R-:W-:Y:S01]  /*6bc0*/  SHF.L.U32 R31, R50, 0x10, RZ ;  /* 0x00000010321f7819 */ /* 0x000fe200000006ff */
[C---:B------:R-:W-:Y:S02]  /*6bd0*/  IMAD R4, R38.reuse, R9, RZ ;  /* 0x0000000926047224 */ /* 0x040fe400078e02ff */
[C---:B------:R-:W-:Y:S01]  /*6be0*/  IMAD R23, R38.reuse, R28, RZ ;  /* 0x0000001c26177224 */ /* 0x040fe200078e02ff */
[----:B------:R-:W-:Y:S01]  /*6bf0*/  SHF.R.S32.HI R31, RZ, 0x18, R31 ;  /* 0x00000018ff1f7819 */ /* 0x000fe2000001141f */
[C---:B------:R-:W-:Y:S02]  /*6c00*/  IMAD R7, R38.reuse, R12, RZ ;  /* 0x0000000c26077224 */ /* 0x040fe400078e02ff */
[----:B------:R-:W-:Y:S01]  /*6c10*/  IMAD R28, R38, R33, RZ ;  /* 0x00000021261c7224 */ /* 0x000fe200078e02ff */
[----:B------:R-:W-:Y:S01]  /*6c20*/  PRMT R33, R50, 0x8880, RZ ;  /* 0x0000888032217816 */ /* 0x000fe200000000ff */
[----:B------:R-:W-:Y:S02]  /*6c30*/  IMAD R3, R41, R40, R3 ;  /* 0x0000002829037224 */ /* 0x000fe400078e0203 */
[C---:B------:R-:W-:Y:S02]  /*6c40*/  IMAD R12, R38.reuse, R17, RZ ;  /* 0x00000011260c7224 */ /* 0x040fe400078e02ff */
[C---:B------:R-:W-:Y:S02]  /*6c50*/  IMAD R5, R38.reuse, R10, RZ ;  /* 0x0000000a26057224 */ /* 0x040fe400078e02ff */
[----:B------:R-:W-:Y:S02]  /*6c60*/  IMAD R17, R38, R22, RZ ;  /* 0x0000001626117224 */ /* 0x000fe400078e02ff */
[----:B------:R-:W-:Y:S02]  /*6c70*/  IMAD R4, R42, R40, R4 ;  /* 0x000000282a047224 */ /* 0x000fe400078e0204 */
[C---:B------:R-:W-:Y:S02]  /*6c80*/  IMAD R22, R38.reuse, R27, RZ ;  /* 0x0000001b26167224 */ /* 0x040fe400078e02ff */
[----:B------:R-:W-:Y:S01]  /*6c90*/  IMAD R27, R38, R32, RZ ;  /* 0x00000020261b7224 */ /* 0x000fe200078e02ff */
[----:B------:R-:W-:Y:S01]  /*6ca0*/  SHF.L.U32 R32, R50, 0x8, RZ ;  /* 0x0000000832207819 */ /* 0x000fe200000006ff */
[-C--:B------:R-:W-:Y:S02]  /*6cb0*/  IMAD R5, R0, R40.reuse, R5 ;  /* 0x0000002800057224 */ /* 0x080fe400078e0205 */
[----:B------:R-:W-:Y:S01]  /*6cc0*/  IMAD.MOV.U32 R0, RZ, RZ, R33 ;  /* 0x000000ffff007224 */ /* 0x000fe200078e0021 */
[----:B------:R-:W-:Y:S01]  /*6cd0*/  SHF.R.S32.HI R32, RZ, 0x18, R32 ;  /* 0x00000018ff207819 */ /* 0x000fe20000011420 */
[-C--:B------:R-:W-:Y:S01]  /*6ce0*/  IMAD R6, R2, R40.reuse, R6 ;  /* 0x0000002802067224 */ /* 0x080fe200078e0206 */
[----:B------:R-:W-:Y:S01]  /*6cf0*/  SHF.R.S32.HI R2, RZ, 0x18, R50 ;  /* 0x00000018ff027819 */ /* 0x000fe20000011432 */
[----:B------:R-:W-:Y:S01]  /*6d00*/  IMAD R7, R0, R40, R7 ;  /* 0x0000002800077224 */ /* 0x000fe200078e0207 */
[----:B------:R-:W-:Y:S01]  /*6d10*/  PRMT R0, R51, 0x8880, RZ ;  /* 0x0000888033007816 */ /* 0x000fe200000000ff */
[----:B------:R-:W-:Y:S01]  /*6d20*/  IMAD R9, R38, R14, RZ ;  /* 0x0000000e26097224 */ /* 0x000fe200078e02ff */
[----:B------:R-:W-:Y:S01]  /*6d30*/  I2IP.S8.S32.SAT R6, R6, R5, RZ ;  /* 0x0000000506067239 */ /* 0x000fe200000014ff */
[-C--:B------:R-:W-:Y:S01]  /*6d40*/  IMAD R8, R31, R40.reuse, R8 ;  /* 0x000000281f087224 */ /* 0x080fe200078e0208 */
[C---:B------:R-:W-:Y:S01]  /*6d50*/  SHF.L.U32 R31, R51.reuse, 0x8, RZ ;  /* 0x00000008331f7819 */ /* 0x040fe200000006ff */
[----:B------:R-:W-:Y:S01]  /*6d60*/  IMAD R10, R38, R15, RZ ;  /* 0x0000000f260a7224 */ /* 0x000fe200078e02ff */
[----:B------:R-:W-:Y:S01]  /*6d70*/  I2IP.S8.S32.SAT R57, R4, R3, R6 ;  /* 0x0000000304397239 */ /* 0x000fe20000001406 */
[-C--:B------:R-:W-:Y:S01]  /*6d80*/  IMAD R9, R32, R40.reuse, R9 ;  /* 0x0000002820097224 */ /* 0x080fe200078e0209 */
[----:B------:R-:W-:Y:S01]  /*6d90*/  SHF.R.S32.HI R5, RZ, 0x18, R31 ;  /* 0x00000018ff057819 */ /* 0x000fe2000001141f */
[-C--:B------:R-:W-:Y:S01]  /*6da0*/  IMAD R10, R2, R40.reuse, R10 ;  /* 0x00000028020a7224 */ /* 0x080fe200078e020a */
[----:B------:R-:W-:Y:S01]  /*6db0*/  SHF.L.U32 R2, R51, 0x10, RZ ;  /* 0x0000001033027819 */ /* 0x000fe200000006ff */
[----:B------:R-:W-:Y:S01]  /*6dc0*/  IMAD R11, R0, R40, R11 ;  /* 0x00000028000b7224 */ /* 0x000fe200078e020b */
[----:B------:R-:W-:Y:S01]  /*6dd0*/  SHF.R.S32.HI R0, RZ, 0x18, R51 ;  /* 0x00000018ff007819 */ /* 0x000fe20000011433 */
[C---:B------:R-:W-:Y:S01]  /*6de0*/  IMAD R15, R38.reuse, R20, RZ ;  /* 0x00000014260f7224 */ /* 0x040fe200078e02ff */
[----:B------:R-:W-:Y:S01]  /*6df0*/  SHF.R.S32.HI R2, RZ, 0x18, R2 ;  /* 0x00000018ff027819 */ /* 0x000fe20000011402 */
[C---:B------:R-:W-:Y:S01]  /*6e00*/  IMAD R14, R38.reuse, R19, RZ ;  /* 0x00000013260e7224 */ /* 0x040fe200078e02ff */
[C---:B----4-:R-:W-:Y:S01]  /*6e10*/  SHF.L.U32 R4, R45.reuse, 0x10, RZ ;  /* 0x000000102d047819 */ /* 0x050fe200000006ff */
[----:B------:R-:W-:Y:S01]  /*6e20*/  IMAD R19, R38, R24, RZ ;  /* 0x0000001826137224 */ /* 0x000fe200078e02ff */
[----:B------:R-:W-:Y:S01]  /*6e30*/  PRMT R3, R45, 0x8880, RZ ;  /* 0x000088802d037816 */ /* 0x000fe200000000ff */
[-C--:B------:R-:W-:Y:S01]  /*6e40*/  IMAD R12, R2, R40.reuse, R12 ;  /* 0x00000028020c7224 */ /* 0x080fe200078e020c */
[----:B------:R-:W-:Y:S01]  /*6e50*/  PRMT R2, R44, 0x8880, RZ ;  /* 0x000088802c027816 */ /* 0x000fe200000000ff */
[-C--:B------:R-:W-:Y:S01]  /*6e60*/  IMAD R13, R5, R40.reuse, R13 ;  /* 0x00000028050d7224 */ /* 0x080fe200078e020d */
[----:B------:R-:W-:Y:S01]  /*6e70*/  SHF.R.S32.HI R4, RZ, 0x18, R4 ;  /* 0x00000018ff047819 */ /* 0x000fe20000011404 */
[----:B------:R-:W-:Y:S01]  /*6e80*/  IMAD R14, R0, R40, R14 ;  /* 0x00000028000e7224 */ /* 0x000fe200078e020e */
[----:B------:R-:W-:Y:S01]  /*6e90*/  MOV R0, R2 ;  /* 0x0000000200007202 */ /* 0x000fe20000000f00 */
[----:B------:R-:W-:Y:S01]  /*6ea0*/  IMAD.U32 R5, R44, 0x10000, RZ ;  /* 0x000100002c057824 */ /* 0x000fe200078e00ff */
[----:B------:R-:W-:Y:S01]  /*6eb0*/  I2IP.S8.S32.SAT R9, R10, R9, RZ ;  /* 0x000000090a097239 */ /* 0x000fe200000014ff */
[----:B------:R-:W-:Y:S01]  /*6ec0*/  IMAD R20, R38, R25, RZ ;  /* 0x0000001926147224 */ /* 0x000fe200078e02ff */
[----:B------:R-:W-:Y:S01]  /*6ed0*/  I2IP.S8.S32.SAT R13, R14, R13, RZ ;  /* 0x0000000d0e0d7239 */ /* 0x000fe200000014ff */
[----:B------:R-:W-:Y:S01]  /*6ee0*/  IMAD R15, R0, R40, R15 ;  /* 0x00000028000f7224 */ /* 0x000fe200078e020f */
[----:B------:R-:W-:Y:S01]  /*6ef0*/  SHF.R.S32.HI R2, RZ, 0x18, R5 ;  /* 0x00000018ff027819 */ /* 0x000fe20000011405 */
[----:B------:R-:W-:Y:S01]  /*6f00*/  IMAD R24, R38, R29, RZ ;  /* 0x0000001d26187224 */ /* 0x000fe200078e02ff */
[----:B------:R-:W-:Y:S01]  /*6f10*/  SHF.L.U32 R0, R44, 0x8, RZ ;  /* 0x000000082c007819 */ /* 0x000fe200000006ff */
[----:B------:R-:W-:Y:S01]  /*6f20*/  IMAD R25, R38, R30, RZ ;  /* 0x0000001e26197224 */ /* 0x000fe200078e02ff */
[----:B------:R-:W-:Y:S01]  /*6f30*/  I2IP.S8.S32.SAT R58, R8, R7, R9 ;  /* 0x00000007083a7239 */ /* 0x000fe20000001409 */
[----:B------:R-:W-:Y:S01]  /*6f40*/  IMAD R16, R2, R40, R16 ;  /* 0x0000002802107224 */ /* 0x000fe200078e0210 */
[----:B------:R-:W-:Y:S01]  /*6f50*/  SHF.R.S32.HI R0, RZ, 0x18, R0 ;  /* 0x00000018ff007819 */ /* 0x000fe20000011400 */
[----:B------:R-:W-:Y:S01]  /*6f60*/  IMAD R29, R38, R34, RZ ;  /* 0x00000022261d7224 */ /* 0x000fe200078e02ff */
[----:B------:R-:W-:Y:S01]  /*6f70*/  SHF.R.S32.HI R2, RZ, 0x18, R44 ;  /* 0x00000018ff027819 */ /* 0x000fe2000001142c */
[----:B------:R-:W-:Y:S01]  /*6f80*/  IMAD.SHL.U32 R5, R45, 0x100, RZ ;  /* 0x000001002d057824 */ /* 0x000fe200078e00ff */
[----:B------:R-:W-:Y:S01]  /*6f90*/  I2IP.S8.S32.SAT R59, R12, R11, R13 ;  /* 0x0000000b0c3b7239 */ /* 0x000fe2000000140d */
[-C--:B------:R-:W-:Y:S02]  /*6fa0*/  IMAD R17, R0, R40.reuse, R17 ;  /* 0x0000002800117224 */ /* 0x080fe400078e0211 */
[-C--:B------:R-:W-:Y:S01]  /*6fb0*/  IMAD R18, R2, R40.reuse, R18 ;  /* 0x0000002802127224 */ /* 0x080fe200078e0212 */
[----:B------:R-:W-:Y:S01]  /*6fc0*/  SHF.R.S32.HI R0, RZ, 0x18, R5 ;  /* 0x00000018ff007819 */ /* 0x000fe20000011405 */
[-C--:B------:R-:W-:Y:S01]  /*6fd0*/  IMAD R19, R3, R40.reuse, R19 ;  /* 0x0000002803137224 */ /* 0x080fe200078e0213 */
[----:B------:R-:W-:Y:S01]  /*6fe0*/  SHF.R.S32.HI R2, RZ, 0x18, R45 ;  /* 0x00000018ff027819 */ /* 0x000fe2000001142d */
[-C--:B------:R-:W-:Y:S01]  /*6ff0*/  IMAD R20, R4, R40.reuse, R20 ;  /* 0x0000002804147224 */ /* 0x080fe200078e0214 */
[----:B------:R-:W-:Y:S01]  /*7000*/  SHF.L.U32 R4, R46, 0x10, RZ ;  /* 0x000000102e047819 */ /* 0x000fe200000006ff */
[-C--:B------:R-:W-:Y:S01]  /*7010*/  IMAD R21, R0, R40.reuse, R21 ;  /* 0x0000002800157224 */ /* 0x080fe200078e0215 */
[C---:B------:R-:W-:Y:S01]  /*7020*/  PRMT R0, R46.reuse, 0x8880, RZ ;  /* 0x000088802e007816 */ /* 0x040fe200000000ff */
[----:B------:R1:W-:Y:S01]  /*7030*/  STS.128 [R69+UR44+0x4200], R56 ;  /* 0x0042003845007988 */ /* 0x0003e20008000c2c */
[----:B------:R-:W-:Y:S01]  /*7040*/  SHF.L.U32 R3, R46, 0x8, RZ ;  /* 0x000000082e037819 */ /* 0x000fe200000006ff */
[-C--:B------:R-:W-:Y:S01]  /*7050*/  IMAD R22, R2, R40.reuse, R22 ;  /* 0x0000002802167224 */ /* 0x080fe200078e0216 */
[----:B------:R-:W-:Y:S01]  /*7060*/  SHF.R.S32.HI R2, RZ, 0x18, R4 ;  /* 0x00000018ff027819 */ /* 0x000fe20000011404 */
[-C--:B------:R-:W-:Y:S01]  /*7070*/  IMAD R23, R0, R40.reuse, R23 ;  /* 0x0000002800177224 */ /* 0x080fe200078e0217 */
[----:B------:R-:W-:Y:S01]  /*7080*/  SHF.R.S32.HI R3, RZ, 0x18, R3 ;  /* 0x00000018ff037819 */ /* 0x000fe20000011403 */
[----:B------:R-:W-:Y:S01]  /*7090*/  IMAD R30, R38, R35, RZ ;  /* 0x00000023261e7224 */ /* 0x000fe200078e02ff */
[----:B------:R-:W-:Y:S01]  /*70a0*/  SHF.R.S32.HI R0, RZ, 0x18, R46 ;  /* 0x00000018ff007819 */ /* 0x000fe2000001142e */
[-C--:B------:R-:W-:Y:S01]  /*70b0*/  IMAD R24, R2, R40.reuse, R24 ;  /* 0x0000002802187224 */ /* 0x080fe200078e0218 */
[----:B------:R-:W-:Y:S01]  /*70c0*/  PRMT R2, R47, 0x8880, RZ ;  /* 0x000088802f027816 */ /* 0x000fe200000000ff */
[-C--:B------:R-:W-:Y:S01]  /*70d0*/  IMAD R25, R3, R40.reuse, R25 ;  /* 0x0000002803197224 */ /* 0x080fe200078e0219 */
[C---:B------:R-:W-:Y:S01]  /*70e0*/  SHF.L.U32 R3, R47.reuse, 0x10, RZ ;  /* 0x000000102f037819 */ /* 0x040fe200000006ff */
[----:B------:R-:W-:Y:S01]  /*70f0*/  IMAD.SHL.U32 R4, R47, 0x100, RZ ;  /* 0x000001002f047824 */ /* 0x000fe200078e00ff */
[----:B------:R-:W-:Y:S01]  /*7100*/  SHF.R.S32.HI R5, RZ, 0x18, R47 ;  /* 0x00000018ff057819 */ /* 0x000fe2000001142f */
[-C--:B------:R-:W-:Y:S01]  /*7110*/  IMAD R26, R0, R40.reuse, R26 ;  /* 0x00000028001a7224 */ /* 0x080fe200078e021a */
[----:B------:R-:W-:Y:S01]  /*7120*/  SHF.R.S32.HI R3, RZ, 0x18, R3 ;  /* 0x00000018ff037819 */ /* 0x000fe20000011403 */
[-C--:B------:R-:W-:Y:S01]  /*7130*/  IMAD R27, R2, R40.reuse, R27 ;  /* 0x00000028021b7224 */ /* 0x080fe200078e021b */
[----:B------:R-:W-:Y:S02]  /*7140*/  SHF.R.S32.HI R4, RZ, 0x18, R4 ;  /* 0x00000018ff047819 */ /* 0x000fe40000011404 */
[----:B------:R-:W-:Y:S01]  /*7150*/  I2IP.S8.S32.SAT R17, R18, R17, RZ ;  /* 0x0000001112117239 */ /* 0x000fe200000014ff */
[-C--:B------:R-:W-:Y:S01]  /*7160*/  IMAD R28, R3, R40.reuse, R28 ;  /* 0x00000028031c7224 */ /* 0x080fe200078e021c */
[----:B------:R-:W-:Y:S01]  /*7170*/  I2IP.S8.S32.SAT R21, R22, R21, RZ ;  /* 0x0000001516157239 */ /* 0x000fe200000014ff */
[-C--:B------:R-:W-:Y:S01]  /*7180*/  IMAD R29, R4, R40.reuse, R29 ;  /* 0x00000028041d7224 */ /* 0x080fe200078e021d */
[----:B------:R-:W-:Y:S01]  /*7190*/  I2IP.S8.S32.SAT R16, R16, R15, R17 ;  /* 0x0000000f10107239 */ /* 0x000fe20000001411 */
[----:B------:R-:W-:Y:S01]  /*71a0*/  IMAD R30, R5, R40, R30 ;  /* 0x00000028051e7224 */ /* 0x000fe200078e021e */
[----:B------:R-:W-:Y:S02]  /*71b0*/  I2IP.S8.S32.SAT R17, R20, R19, R21 ;  /* 0x0000001314117239 */ /* 0x000fe40000001415 */
[----:B------:R-:W-:Y:S02]  /*71c0*/  I2IP.S8.S32.SAT R18, R26, R25, RZ ;  /* 0x000000191a127239 */ /* 0x000fe400000014ff */
[----:B------:R-:W-:Y:S02]  /*71d0*/  I2IP.S8.S32.SAT R19, R30, R29, RZ ;  /* 0x0000001d1e137239 */ /* 0x000fe400000014ff */
[----:B------:R-:W-:Y:S02]  /*71e0*/  I2IP.S8.S32.SAT R18, R24, R23, R18 ;  /* 0x0000001718127239 */ /* 0x000fe40000001412 */
[----:B------:R-:W-:Y:S02]  /*71f0*/  I2IP.S8.S32.SAT R19, R28, R27, R19 ;  /* 0x0000001b1c137239 */ /* 0x000fe40000001413 */
[----:B------:R-:W-:Y:S02]  /*7200*/  LEA R0, R82, UR44, 0x3 ;  /* 0x0000002c52007c11 */ /* 0x000fe4000f8e18ff */
[----:B------:R-:W-:Y:S01]  /*7210*/  @P6 SHF.L.U32 R2, R81, 0x1f, RZ ;  /* 0x0000001f51026819 */ /* 0x000fe200000006ff */
[----:B------:R1:W-:Y:S01]  /*7220*/  STS.128 [R89+0x4210], R16 ;  /* 0x0042101059007388 */ /* 0x0003e20000000c00 */
[----:B------:R-:W-:Y:S01]  /*7230*/  @!PT LDS RZ, [RZ] ;  /* 0x00000000fffff984 */ /* 0x000fe20000000800 */
[----:B------:R-:W-:Y:S01]  /*7240*/  @!PT LDS RZ, [RZ] ;  /* 0x00000000fffff984 */ /* 0x000fe20000000800 */
[----:B------:R-:W-:Y:S01]  /*7250*/  @!PT LDS RZ, [RZ] ;  /* 0x00000000fffff984 */ /* 0x000fe20000000800 */
[----:B------:R-:W-:Y:S01]  /*7260*/  @!PT LDS RZ, [RZ] ;  /* 0x00000000fffff984 */ /* 0x000fe20000000800 */
[----:B------:R2:W-:Y:S07]  /*7270*/  MEMBAR.ALL.CTA ;  /* 0x0000000000007992 */ /* 0x0005ee0000008000 */
[----:B--2---:R-:W2:Y:S02]  /*7280*/  FENCE.VIEW.ASYNC.S ;  /* 0x00000000000073c6 */ /* 0x004ea40000000000 */
[----:B--2---:R-:W-:Y:S06]  /*7290*/  BAR.SYNC.DEFER_BLOCKING 0x1, 0x80 ;  /* 0x0042000000007b1d */ /* 0x004fec0000010000 */
[----:B------:R-:W-:Y:S05]  /*72a0*/  @P0 BRA `(.L_x_113) ;  /* 0x0000000000280947 */ /* 0x000fea0003800000 */
[----:B------:R-:W-:Y:S01]  /*72b0*/  UIADD3 UR4, UPT, UPT, UR44, 0x4200, URZ ;  /* 0x000042002c047890 */ /* 0x000fe2000fffe0ff */
[----:B------:R-:W-:Y:S05]  /*72c0*/  UMOV UR51, UR36 ;  /* 0x0000002400337c82 */ /* 0x000fea0008000000 */
[----:B------:R-:W-:Y:S01]  /*72d0*/  MOV R86, UR4 ;  /* 0x0000000400567c02 */ /* 0x000fe20008000f00 */
[----:B------:R-:W-:Y:S03]  /*72e0*/  UIADD3 UR4, UP0, UPT, UR62, 0x680, URZ ;  /* 0x000006803e047890 */ /* 0x000fe6000ff1e0ff */
[----:B------:R-:W-:Y:S01]  /*72f0*/  R2UR UR48, R86 ;  /* 0x00000000563072ca */ /* 0x000fe200000e0000 */
[----:B------:R-:W-:Y:S11]  /*7300*/  UIADD3.X UR5, UPT, UPT, URZ, UR63, URZ, UP0, !UPT ;  /* 0x0000003fff057290 */ /* 0x000ff600087fe4ff */
[----:B------:R-:W-:Y:S01]  /*7310*/  @!UPT UIADD3 URZ, UPT, UPT, URZ, URZ, URZ ;  /* 0x000000fffffff290 */ /* 0x000fe2000fffe0ff */
[----:B------:R2:W-:Y:S01]  /*7320*/  UTMASTG.3D [UR48], [UR4] ;  /* 0x00000030040073b5 */ /* 0x0005e20008010000 */
[----:B------:R0:W-:Y:S01]  /*7330*/  UTMACMDFLUSH ;  /* 0x00000000000079b7 */ /* 0x0001e20000000000 */
[----:B--2---:R-:W-:Y:S04]  /*7340*/  DEPBAR.LE SB0, 0x1 ;  /* 0x000080400000791a */ /* 0x004fe80000000000 */
.L_x_113:
[----:B------:R-:W-:Y:S05]  /*7350*/  BSYNC.RECONVERGENT B0 ;  /* 0x0000000000007941 */ /* 0x000fea0003800200 */
.L_x_112:
[----:B------:R-:W-:Y:S06]  /*7360*/  BAR.SYNC.DEFER_BLOCKING 0x1, 0x80 ;  /* 0x0042000000007b1d */ /* 0x000fec0000010000 */
[----:B------:R-:W2:Y:S01]  /*7370*/  @P6 SYNCS.PHASECHK.TRANS64.TRYWAIT P0, [R0+URZ+0xa0], R2 ;  /* 0x0000a002000065a7 */ /* 0x000ea200080011ff */
[----:B------:R-:W-:Y:S01]  /*7380*/  BSSY B1, `(.L_x_114) ;  /* 0x000001f000017945 */ /* 0x000fe20003800000 */
[----:B--2---:R-:W-:Y:S03]  /*7390*/  @P6 SEL R53, RZ, 0x1, !P0 ;  /* 0x00000001ff356807 */ /* 0x004fe60004000000 */
[----:B------:R-:W-:Y:S05]  /*73a0*/  @!P6 BRA `(.L_x_115) ;  /* 0x000000000070e947 */ /* 0x000fea0003800000 */
[----:B------:R-:W-:Y:S01]  /*73b0*/  ISETP.NE.AND P1, PT, R54, RZ, PT ;  /* 0x000000ff3600720c */ /* 0x000fe20003f25270 */
[----:B------:R-:W-:Y:S01]  /*73c0*/  BSSY B0, `(.L_x_116) ;  /* 0x0000008000007945 */ /* 0x000fe20003800000 */
[----:B------:R-:W-:Y:S11]  /*73d0*/  ISETP.NE.AND P0, PT, R53, RZ, PT ;  /* 0x000000ff3500720c */ /* 0x000ff60003f05270 */
[----:B------:R-:W-:Y:S04]  /*73e0*/  @P1 IMAD R4, R82, 0x1000, R60 ;  /* 0x0000100052041824 */ /* 0x000fe800078e023c */
[----:B------:R-:W-:Y:S01]  /*73f0*/  @P1 IMAD.IADD R3, R55, 0x1, R4 ;  /* 0x0000000137031824 */ /* 0x000fe200078e0204 */
[----:B------:R-:W-:Y:S06]  /*7400*/  @P0 BRA `(.L_x_117) ;  /* 0x00000000000c0947 */ /* 0x000fec0003800000 */
[----:B------:R-:W-:Y:S04]  /*7410*/  SHF.L.U32 R2, R81, 0x1f, RZ ;  /* 0x0000001f51027819 */ /* 0x000fe800000006ff */
[----:B------:R-:W2:Y:S02]  /*7420*/  SYNCS.PHASECHK.TRANS64.TRYWAIT P0, [R0+URZ+0xa0], R2 ;  /* 0x0000a002000075a7 */ /* 0x000ea400080011ff */
[----:B--2---:R-:W-:Y:S05]  /*7430*/  @!P0 BRA `(.L_x_118) ;  /* 0x0000003400708947 */ /* 0x004fea0003800000 */
.L_x_117:
[----:B------:R-:W-:Y:S05]  /*7440*/  BSYNC B0 ;  /* 0x0000000000007941 */ /* 0x000fea0003800000 */
.L_x_116:
[----:B------:R-:W-:Y:S01]  /*7450*/  ISETP.NE.AND P0, PT, R54, RZ, PT ;  /* 0x000000ff3600720c */ /* 0x000fe20003f05270 */
[----:B--2---:R-:W-:Y:S02]  /*7460*/  VIADD R2, R0, 0xc0 ;  /* 0x000000c000027836 */ /* 0x004fe40000000000 */
[----:B------:R-:W-:Y:S02]  /*7470*/  IMAD.U32 R0, RZ, RZ, UR45 ;  /* 0x0000002dff007e24 */ /* 0x000fe4000f8e00ff */
[----:B------:R-:W-:Y:S03]  /*7480*/  VIADD R82, R82, 0x1 ;  /* 0x0000000152527836 */ /* 0x000fe60000000000 */
[----:B------:R-:W-:Y:S05]  /*7490*/  PRMT R0, R0, 0x654, R2 ;  /* 0x0000065400007816 */ /* 0x000fea0000000002 */
[----:B------:R2:W3:Y:S04]  /*74a0*/  @P0 LDS.128 R48, [R4+0x200] ;  /* 0x0002000004300984 */ /* 0x0004e80000000c00 */
        /* <DEDUP_REMOVED lines=11> */
[----:B--23--:R-:W-:Y:S02]  /*7560*/  LOP3.LUT R81, R81, R0, RZ, 0x3c, !PT ;  /* 0x0000000051517212 */ /* 0x00cfe400078e3cff */
.L_x_115:
[----:B------:R-:W-:Y:S05]  /*7570*/  BSYNC B1 ;  /* 0x0000000000017941 */ /* 0x000fea0003800000 */
.L_x_114:
[----:B------:R-:W-:Y:S05]  /*7580*/  VIADD R0, R39, 0x40 ;  /* 0x0000004027007836 */ /* 0x000fea0000000000 */
[----:B------:R-:W-:Y:S04]  /*7590*/  SHF.R.U32.HI R0, RZ, 0x15, R0 ;  /* 0x00000015ff007819 */ /* 0x000fe80000011600 */
[----:B------:R-:W-:Y:S11]  /*75a0*/  LOP3.LUT P0, RZ, R0, 0x3, R75, 0x48, !PT ;  /* 0x0000000300ff7812 */ /* 0x000ff6000780484b */
[----:B------:R-:W-:Y:S02]  /*75b0*/  @!UPT UIADD3 URZ, UPT, UPT, URZ, URZ, URZ ;  /* 0x000000fffffff290 */ /* 0x000fe4000fffe0ff */
[----:B------:R-:W-:Y:S05]  /*75c0*/  @!P0 BRA `(.L_x_119) ;  /* 0x0000000000408947 */ /* 0x000fea0003800000 */
[----:B------:R-:W2:Y:S01]  /*75d0*/  LDCU.64 UR8, c[0x4][0x78] ;  /* 0x01000f00ff0877ac */ /* 0x000ea20008000a00 */
[----:B------:R-:W-:Y:S01]  /*75e0*/  MOV R3, 0x0 ;  /* 0x0000000000037802 */ /* 0x000fe20000000f00 */
[----:B------:R-:W-:Y:S02]  /*75f0*/  HFMA2 R12, -RZ, RZ, 0, 5.9604644775390625e-08 ;  /* 0x00000001ff0c7431 */ /* 0x000fe400000001ff */
[----:B------:R-:W-:Y:S02]  /*7600*/  IMAD.MOV.U32 R8, RZ, RZ, 0x192 ;  /* 0x00000192ff087424 */ /* 0x000fe400078e00ff */
[----:B------:R-:W-:Y:S01]  /*7610*/  IMAD.MOV.U32 R13, RZ, RZ, RZ ;  /* 0x000000ffff0d7224 */ /* 0x000fe200078e00ff */
[----:B------:R-:W3:Y:S01]  /*7620*/  LDCU.64 UR6, c[0x4][0x80] ;  /* 0x01001000ff0677ac */ /* 0x000ee20008000a00 */
[----:B------:R-:W1:Y:S01]  /*7630*/  LDC.64 R2, c[0x4][R3] ;  /* 0x0100000003027b82 */ /* 0x000e620000000a00 */
[----:B------:R-:W5:Y:S01]  /*7640*/  LDCU.64 UR4, c[0x4][0x18] ;  /* 0x01000300ff0477ac */ /* 0x000f620008000a00 */
[----:B--2---:R-:W-:Y:S01]  /*7650*/  MOV R5, UR9 ;  /* 0x0000000900057c02 */ /* 0x004fe20008000f00 */
[----:B------:R-:W-:Y:S01]  /*7660*/  IMAD.U32 R4, RZ, RZ, UR8 ;  /* 0x00000008ff047e24 */ /* 0x000fe2000f8e00ff */
[----:B---3--:R-:W-:Y:S01]  /*7670*/  MOV R7, UR7 ;  /* 0x0000000700077c02 */ /* 0x008fe20008000f00 */
[----:B------:R-:W-:Y:S01]  /*7680*/  IMAD.U32 R6, RZ, RZ, UR6 ;  /* 0x00000006ff067e24 */ /* 0x000fe2000f8e00ff */
[----:B-----5:R-:W-:Y:S01]  /*7690*/  MOV R11, UR5 ;  /* 0x00000005000b7c02 */ /* 0x020fe20008000f00 */
[----:B------:R-:W-:Y:S02]  /*76a0*/  IMAD.U32 R10, RZ, RZ, UR4 ;  /* 0x00000004ff0a7e24 */ /* 0x000fe4000f8e00ff */
[----:B------:R-:W-:Y:S07]  /*76b0*/  LEPC R20, `(.L_x_119) ;  /* 0x000000001014794e */ /* 0x000fee0000000000 */
[----:B-1--4-:R-:W-:Y:S05]  /*76c0*/  CALL.ABS.NOINC R2 ;  /* 0x0000000002007343 */ /* 0x012fea0003c00000 */
.L_x_119:
[C---:B------:R-:W-:Y:S01]  /*76d0*/  SHF.L.U32 R2, R48.reuse, 0x10, RZ ;  /* 0x0000001030027819 */ /* 0x040fe200000006ff */
[----:B------:R-:W-:Y:S05]  /*76e0*/  WARPSYNC.ALL ;  /* 0x0000000000007948 */ /* 0x000fea0003800000 */
[----:B------:R-:W-:Y:S01]  /*76f0*/  R2UR UR4, R39 ;  /* 0x00000000270472ca */ /* 0x000fe200000e0000 */
[----:B------:R-:W-:Y:S01]  /*7700*/  BSSY.RECONVERGENT B0, `(.L_x_120) ;  /* 0x0000099000007945 */ /* 0x000fe20003800200 */
[C---:B------:R-:W-:Y:S02]  /*7710*/  PRMT R3, R48.reuse, 0x8880, RZ ;  /* 0x0000888030037816 */ /* 0x040fe400000000ff */
[----:B------:R-:W-:Y:S02]  /*7720*/  SHF.L.U32 R41, R48, 0x8, RZ ;  /* 0x0000000830297819 */ /* 0x000fe400000006ff */
[C---:B------:R-:W-:Y:S02]  /*7730*/  SHF.L.U32 R42, R49.reuse, 0x10, RZ ;  /* 0x00000010312a7819 */ /* 0x040fe400000006ff */
[----:B------:R-:W-:Y:S02]  /*7740*/  SHF.L.U32 R43, R49, 0x8, RZ ;  /* 0x00000008312b7819 */ /* 0x000fe400000006ff */
[----:B------:R-:W-:Y:S02]  /*7750*/  SHF.R.S32.HI R42, RZ, 0x18, R42 ;  /* 0x00000018ff2a7819 */ /* 0x000fe4000001142a */
[----:B------:R-:W-:Y:S01]  /*7760*/  SHF.R.S32.HI R43, RZ, 0x18, R43 ;  /* 0x00000018ff2b7819 */ /* 0x000fe2000001142b */
[----:B-1----:R-:W-:Y:S01]  /*7770*/  LDTM.16dp32bit_t0_t15.x32 R4, tmem[UR4+0x40] ;  /* 0x00004004000479ee */ /* 0x002fe20008a80000 */
[----:B------:R-:W1:Y:S01]  /*7780*/  LDTM.16dp32bit_t16_t31.x32 R4, tmem[UR4+0x60] ;  /* 0x00006004000479ee */ /* 0x000e620008aa0000 */
[----:B------:R-:W-:Y:S02]  /*7790*/  ISETP.NE.AND P0, PT, R87, RZ, PT ;  /* 0x000000ff5700720c */ /* 0x000fe40003f05270 */
        /* <DEDUP_REMOVED lines=16> */
[----:B------:R-:W-:Y:S01]  /*78a0*/  IMAD R5, R38, R9, RZ ;  /* 0x0000000926057224 */ /* 0x000fe200078e02ff */
[----:B------:R-:W-:Y:S01]  /*78b0*/  PRMT R7, R50, 0x8880, RZ ;  /* 0x0000888032077816 */ /* 0x000fe200000000ff */
[----:B------:R-:W-:Y:S01]  /*78c0*/  IMAD R12, R38, R16, RZ ;  /* 0x00000010260c7224 */ /* 0x000fe200078e02ff */
[----:B------:R-:W-:Y:S01]  /*78d0*/  I2IP.S8.S32.SAT R56, R2, R0, R56 ;  /* 0x0000000002387239 */ /* 0x000fe20000001438 */
[C---:B------:R-:W-:Y:S01]  /*78e0*/  IMAD R9, R38.reuse, R13, RZ ;  /* 0x0000000d26097224 */ /* 0x040fe200078e02ff */
[----:B------:R-:W-:Y:S01]  /*78f0*/  SHF.R.S32.HI R3, RZ, 0x18, R49 ;  /* 0x00000018ff037819 */ /* 0x000fe20000011431 */
[----:B------:R-:W-:Y:S01]  /*7900*/  IMAD R16, R38, R20, RZ ;  /* 0x0000001426107224 */ /* 0x000fe200078e02ff */
[----:B----4-:R-:W-:Y:S01]  /*7910*/  SHF.L.U32 R0, R44, 0x10, RZ ;  /* 0x000000102c007819 */ /* 0x010fe200000006ff */
[----:B------:R-:W-:Y:S01]  /*7920*/  IMAD R13, R38, R17, RZ ;  /* 0x00000011260d7224 */ /* 0x000fe200078e02ff */
[----:B------:R-:W-:Y:S01]  /*7930*/  SHF.L.U32 R2, R44, 0x8, RZ ;  /* 0x000000082c027819 */ /* 0x000fe200000006ff */
[C---:B------:R-:W-:Y:S01]  /*7940*/  IMAD R20, R38.reuse, R24, RZ ;  /* 0x0000001826147224 */ /* 0x040fe200078e02ff */
[----:B------:R-:W-:Y:S01]  /*7950*/  SHF.R.S32.HI R0, RZ, 0x18, R0 ;  /* 0x00000018ff007819 */ /* 0x000fe20000011400 */
[C---:B------:R-:W-:Y:S01]  /*7960*/  IMAD R17, R38.reuse, R21, RZ ;  /* 0x0000001526117224 */ /* 0x040fe200078e02ff */
[----:B------:R-:W-:Y:S01]  /*7970*/  SHF.R.S32.HI R2, RZ, 0x18, R2 ;  /* 0x00000018ff027819 */ /* 0x000fe20000011402 */
[C---:B------:R-:W-:Y:S02]  /*7980*/  IMAD R24, R38.reuse, R28, RZ ;  /* 0x0000001c26187224 */ /* 0x040fe400078e02ff */
[C---:B------:R-:W-:Y:S02]  /*7990*/  IMAD R6, R38.reuse, R10, RZ ;  /* 0x0000000a26067224 */ /* 0x040fe400078e02ff */
[C---:B------:R-:W-:Y:S02]  /*79a0*/  IMAD R21, R38.reuse, R25, RZ ;  /* 0x0000001926157224 */ /* 0x040fe400078e02ff */
[----:B------:R-:W-:Y:S01]  /*79b0*/  IMAD R28, R38, R32, RZ ;  /* 0x00000020261c7224 */ /* 0x000fe200078e02ff */
[----:B------:R-:W-:Y:S01]  /*79c0*/  SHF.L.U32 R32, R50, 0x10, RZ ;  /* 0x0000001032207819 */ /* 0x000fe200000006ff */
[-C--:B------:R-:W-:Y:S02]  /*79d0*/  IMAD R4, R41, R40.reuse, R4 ;  /* 0x0000002829047224 */ /* 0x080fe400078e0204 */
[----:B------:R-:W-:Y:S01]  /*79e0*/  IMAD R25, R38, R29, RZ ;  /* 0x0000001d26197224 */ /* 0x000fe200078e02ff */
[----:B------:R-:W-:Y:S01]  /*79f0*/  SHF.R.S32.HI R32, RZ, 0x18, R32 ;  /* 0x00000018ff207819 */ /* 0x000fe20000011420 */
[----:B------:R-:W-:Y:S02]  /*7a00*/  IMAD R5, R42, R40, R5 ;  /* 0x000000282a057224 */ /* 0x000fe400078e0205 */
[----:B------:R-:W-:Y:S01]  /*7a10*/  IMAD R29, R38, R33, RZ ;  /* 0x00000021261d7224 */ /* 0x000fe200078e02ff */
[----:B------:R-:W-:Y:S01]  /*7a20*/  SHF.L.U32 R33, R50, 0x8, RZ ;  /* 0x0000000832217819 */ /* 0x000fe200000006ff */
[C---:B------:R-:W-:Y:S02]  /*7a30*/  IMAD R11, R38.reuse, R11, RZ ;  /* 0x0000000b260b7224 */ /* 0x040fe400078e02ff */
[C---:B------:R-:W-:Y:S01]  /*7a40*/  IMAD R10, R38.reuse, R14, RZ ;  /* 0x0000000e260a7224 */ /* 0x040fe200078e02ff */
[----:B------:R-:W-:Y:S01]  /*7a50*/  SHF.R.S32.HI R33, RZ, 0x18, R33 ;  /* 0x00000018ff217819 */ /* 0x000fe20000011421 */
[----:B------:R-:W-:Y:S02]  /*7a60*/  IMAD R6, R43, R40, R6 ;  /* 0x000000282b067224 */ /* 0x000fe400078e0206 */
[C---:B------:R-:W-:Y:S02]  /*7a70*/  IMAD R14, R38.reuse, R18, RZ ;  /* 0x00000012260e7224 */ /* 0x040fe400078e02ff */
[C---:B------:R-:W-:Y:S02]  /*7a80*/  IMAD R18, R38.reuse, R22, RZ ;  /* 0x0000001626127224 */ /* 0x040fe400078e02ff */
[----:B------:R-:W-:Y:S01]  /*7a90*/  IMAD R11, R3, R40, R11 ;  /* 0x00000028030b7224 */ /* 0x000fe200078e020b */
[----:B------:R-:W-:Y:S01]  /*7aa0*/  PRMT R3, R51, 0x8880, RZ ;  /* 0x0000888033037816 */ /* 0x000fe200000000ff */
[C---:B------:R-:W-:Y:S02]  /*7ab0*/  IMAD R22, R38.reuse, R26, RZ ;  /* 0x0000001a26167224 */ /* 0x040fe400078e02ff */
[C---:B------:R-:W-:Y:S01]  /*7ac0*/  IMAD R26, R38.reuse, R30, RZ ;  /* 0x0000001e261a7224 */ /* 0x040fe200078e02ff */
[----:B------:R-:W-:Y:S01]  /*7ad0*/  I2IP.S8.S32.SAT R11, R11, R6, RZ ;  /* 0x000000060b0b7239 */ /* 0x000fe200000014ff */
[----:B------:R-:W-:Y:S01]  /*7ae0*/  IMAD R8, R7, R40, R8 ;  /* 0x0000002807087224 */ /* 0x000fe200078e0208 */
[----:B------:R-:W-:Y:S01]  /*7af0*/  SHF.L.U32 R6, R51, 0x10, RZ ;  /* 0x0000001033067819 */ /* 0x000fe200000006ff */
[----:B------:R-:W-:Y:S01]  /*7b00*/  IMAD R30, R38, R34, RZ ;  /* 0x00000022261e7224 */ /* 0x000fe200078e02ff */
[----:B------:R-:W-:Y:S01]  /*7b10*/  SHF.R.S32.HI R34, RZ, 0x18, R50 ;  /* 0x00000018ff227819 */ /* 0x000fe20000011432 */
[----:B------:R-:W-:Y:S01]  /*7b20*/  IMAD R9, R32, R40, R9 ;  /* 0x0000002820097224 */ /* 0x000fe200078e0209 */
[----:B------:R-:W-:Y:S01]  /*7b30*/  SHF.R.S32.HI R6, RZ, 0x18, R6 ;  /* 0x00000018ff067819 */ /* 0x000fe20000011406 */
[----:B------:R-:W-:Y:S01]  /*7b40*/  IMAD R15, R38, R15, RZ ;  /* 0x0000000f260f7224 */ /* 0x000fe200078e02ff */
[----:B------:R-:W-:Y:S01]  /*7b50*/  I2IP.S8.S32.SAT R57, R5, R4, R11 ;  /* 0x0000000405397239 */ /* 0x000fe2000000140b */
[-C--:B------:R-:W-:Y:S01]  /*7b60*/  IMAD R10, R33, R40.reuse, R10 ;  /* 0x00000028210a7224 */ /* 0x080fe200078e020a */
[----:B------:R-:W-:Y:S01]  /*7b70*/  SHF.L.U32 R5, R45, 0x10, RZ ;  /* 0x000000102d057819 */ /* 0x000fe200000006ff */
[----:B------:R-:W-:Y:S01]  /*7b80*/  IMAD.SHL.U32 R7, R51, 0x100, RZ ;  /* 0x0000010033077824 */ /* 0x000fe200078e00ff */
[----:B------:R-:W-:Y:S01]  /*7b90*/  PRMT R4, R45, 0x8880, RZ ;  /* 0x000088802d047816 */ /* 0x000fe200000000ff */
[-C--:B------:R-:W-:Y:S01]  /*7ba0*/  IMAD R15, R34, R40.reuse, R15 ;  /* 0x00000028220f7224 */ /* 0x080fe200078e020f */
[----:B------:R-:W-:Y:S01]  /*7bb0*/  SHF.R.S32.HI R5, RZ, 0x18, R5 ;  /* 0x00000018ff057819 */ /* 0x000fe20000011405 */
[-C--:B------:R-:W-:Y:S01]  /*7bc0*/  IMAD R12, R3, R40.reuse, R12 ;  /* 0x00000028030c7224 */ /* 0x080fe200078e020c */
[----:B------:R-:W-:Y:S01]  /*7bd0*/  SHF.R.S32.HI R7, RZ, 0x18, R7 ;  /* 0x00000018ff077819 */ /* 0x000fe20000011407 */
[----:B------:R-:W-:Y:S01]  /*7be0*/  IMAD R13, R6, R40, R13 ;  /* 0x00000028060d7224 */ /* 0x000fe200078e020d */
[----:B------:R-:W-:Y:S01]  /*7bf0*/  I2IP.S8.S32.SAT R15, R15, R10, RZ ;  /* 0x0000000a0f0f7239 */ /* 0x000fe200000014ff */
[----:B------:R-:W-:Y:S01]  /*7c00*/  IMAD R19, R38, R19, RZ ;  /* 0x0000001326137224 */ /* 0x000fe200078e02ff */
[----:B------:R-:W-:Y:S01]  /*7c10*/  SHF.R.S32.HI R10, RZ, 0x18, R51 ;  /* 0x00000018ff0a7819 */ /* 0x000fe20000011433 */
[----:B------:R-:W-:Y:S01]  /*7c20*/  IMAD R14, R7, R40, R14 ;  /* 0x00000028070e7224 */ /* 0x000fe200078e020e */
[----:B------:R-:W-:Y:S01]  /*7c30*/  PRMT R3, R44, 0x8880, RZ ;  /* 0x000088802c037816 */ /* 0x000fe200000000ff */
[----:B------:R-:W-:Y:S01]  /*7c40*/  IMAD R23, R38, R23, RZ ;  /* 0x0000001726177224 */ /* 0x000fe200078e02ff */
[----:B------:R-:W-:Y:S01]  /*7c50*/  I2IP.S8.S32.SAT R58, R9, R8, R15 ;  /* 0x00000008093a7239 */ /* 0x000fe2000000140f */
[-C--:B------:R-:W-:Y:S02]  /*7c60*/  IMAD R19, R10, R40.reuse, R19 ;  /* 0x000000280a137224 */ /* 0x080fe400078e0213 */
[-C--:B------:R-:W-:Y:S01]  /*7c70*/  IMAD R16, R3, R40.reuse, R16 ;  /* 0x0000002803107224 */ /* 0x080fe200078e0210 */
[----:B------:R-:W-:Y:S01]  /*7c80*/  SHF.R.S32.HI R3, RZ, 0x18, R44 ;  /* 0x00000018ff037819 */ /* 0x000fe2000001142c */
[----:B------:R-:W-:Y:S01]  /*7c90*/  IMAD R17, R0, R40, R17 ;  /* 0x0000002800117224 */ /* 0x000fe200078e0211 */
[----:B------:R-:W-:Y:S01]  /*7ca0*/  I2IP.S8.S32.SAT R14, R19, R14, RZ ;  /* 0x0000000e130e7239 */ /* 0x000fe200000014ff */
[----:B------:R-:W-:Y:S02]  /*7cb0*/  IMAD.SHL.U32 R0, R45, 0x100, RZ ;  /* 0x000001002d007824 */ /* 0x000fe400078e00ff */
[-C--:B------:R-:W-:Y:S01]  /*7cc0*/  IMAD R18, R2, R40.reuse, R18 ;  /* 0x0000002802127224 */ /* 0x080fe200078e0212 */
[----:B------:R-:W-:Y:S01]  /*7cd0*/  SHF.R.S32.HI R2, RZ, 0x18, R45 ;  /* 0x00000018ff027819 */ /* 0x000fe2000001142d */
[-C--:B------:R-:W-:Y:S01]  /*7ce0*/  IMAD R23, R3, R40.reuse, R23 ;  /* 0x0000002803177224 */ /* 0x080fe200078e0217 */
[----:B------:R-:W-:Y:S01]  /*7cf0*/  SHF.R.S32.HI R0, RZ, 0x18, R0 ;  /* 0x00000018ff007819 */ /* 0x000fe20000011400 */
[-C--:B------:R-:W-:Y:S01]  /*7d00*/  IMAD R20, R4, R40.reuse, R20 ;  /* 0x0000002804147224 */ /* 0x080fe200078e0214 */
[C---:B------:R-:W-:Y:S01]  /*7d10*/  SHF.L.U32 R4, R46.reuse, 0x10, RZ ;  /* 0x000000102e047819 */ /* 0x040fe200000006ff */
[-C--:B------:R-:W-:Y:S01]  /*7d20*/  IMAD R21, R5, R40.reuse, R21 ;  /* 0x0000002805157224 */ /* 0x080fe200078e0215 */
[----:B------:R-:W-:Y:S01]  /*7d30*/  PRMT R3, R46, 0x8880, RZ ;  /* 0x000088802e037816 */ /* 0x000fe200000000ff */
[----:B------:R-:W-:Y:S01]  /*7d40*/  IMAD R27, R38, R27, RZ ;  /* 0x0000001b261b7224 */ /* 0x000fe200078e02ff */
[----:B------:R-:W-:Y:S01]  /*7d50*/  SHF.L.U32 R5, R46, 0x8, RZ ;  /* 0x000000082e057819 */ /* 0x000fe200000006ff */
[-C--:B------:R-:W-:Y:S01]  /*7d60*/  IMAD R22, R0, R40.reuse, R22 ;  /* 0x0000002800167224 */ /* 0x080fe200078e0216 */
[----:B------:R-:W-:Y:S01]  /*7d70*/  SHF.R.S32.HI R4, RZ, 0x18, R4 ;  /* 0x00000018ff047819 */ /* 0x000fe20000011404 */
[-C--:B------:R-:W-:Y:S01]  /*7d80*/  IMAD R27, R2, R40.reuse, R27 ;  /* 0x00000028021b7224 */ /* 0x080fe200078e021b */
[----:B------:R-:W-:Y:S01]  /*7d90*/  SHF.R.S32.HI R5, RZ, 0x18, R5 ;  /* 0x00000018ff057819 */ /* 0x000fe20000011405 */
[-C--:B------:R-:W-:Y:S01]  /*7da0*/  IMAD R24, R3, R40.reuse, R24 ;  /* 0x0000002803187224 */ /* 0x080fe200078e0218 */
[C---:B------:R-:W-:Y:S01]  /*7db0*/  SHF.L.U32 R3, R47.reuse, 0x10, RZ ;  /* 0x000000102f037819 */ /* 0x040fe200000006ff */
[-C--:B------:R-:W-:Y:S01]  /*7dc0*/  IMAD R25, R4, R40.reuse, R25 ;  /* 0x0000002804197224 */ /* 0x080fe200078e0219 */
[----:B------:R-:W-:Y:S01]  /*7dd0*/  SHF.R.S32.HI R0, RZ, 0x18, R46 ;  /* 0x00000018ff007819 */ /* 0x000fe2000001142e */
[----:B------:R-:W-:Y:S01]  /*7de0*/  IMAD R31, R38, R31, RZ ;  /* 0x0000001f261f7224 */ /* 0x000fe200078e02ff */
[----:B------:R-:W-:Y:S01]  /*7df0*/  PRMT R2, R47, 0x8880, RZ ;  /* 0x000088802f027816 */ /* 0x000fe200000000ff */
[-C--:B------:R-:W-:Y:S01]  /*7e00*/  IMAD R26, R5, R40.reuse, R26 ;  /* 0x00000028051a7224 */ /* 0x080fe200078e021a */
[----:B------:R-:W-:Y:S01]  /*7e10*/  SHF.L.U32 R4, R47, 0x8, RZ ;  /* 0x000000082f047819 */ /* 0x000fe200000006ff */
[-C--:B------:R-:W-:Y:S01]  /*7e20*/  IMAD R31, R0, R40.reuse, R31 ;  /* 0x00000028001f7224 */ /* 0x080fe200078e021f */
[----:B------:R-:W-:Y:S01]  /*7e30*/  SHF.R.S32.HI R3, RZ, 0x18, R3 ;  /* 0x00000018ff037819 */ /* 0x000fe20000011403 */
[-C--:B------:R-:W-:Y:S01]  /*7e40*/  IMAD R28, R2, R40.reuse, R28 ;  /* 0x00000028021c7224 */ /* 0x080fe200078e021c */
[----:B------:R-:W-:Y:S01]  /*7e50*/  SHF.R.S32.HI R4, RZ, 0x18, R4 ;  /* 0x00000018ff047819 */ /* 0x000fe20000011404 */
[----:B------:R-:W-:Y:S01]  /*7e60*/  IMAD R35, R38, R35, RZ ;  /* 0x0000002326237224 */ /* 0x000fe200078e02ff */
[----:B------:R-:W-:Y:S01]  /*7e70*/  SHF.R.S32.HI R5, RZ, 0x18, R47 ;  /* 0x00000018ff057819 */ /* 0x000fe2000001142f */
[----:B------:R-:W-:Y:S01]  /*7e80*/  IMAD R29, R3, R40, R29 ;  /* 0x00000028031d7224 */ /* 0x000fe200078e021d */
[----:B------:R-:W-:Y:S01]  /*7e90*/  I2IP.S8.S32.SAT R59, R13, R12, R14 ;  /* 0x0000000c0d3b7239 */ /* 0x000fe2000000140e */
[----:B------:R-:W-:Y:S01]  /*7ea0*/  IMAD R30, R4, R40, R30 ;  /* 0x00000028041e7224 */ /* 0x000fe200078e021e */
[----:B------:R-:W-:Y:S01]  /*7eb0*/  I2IP.S8.S32.SAT R18, R23, R18, RZ ;  /* 0x0000001217127239 */ /* 0x000fe200000014ff */
[----:B------:R-:W-:Y:S01]  /*7ec0*/  IMAD R35, R5, R40, R35 ;  /* 0x0000002805237224 */ /* 0x000fe200078e0223 */
[----:B------:R-:W-:Y:S01]  /*7ed0*/  I2IP.S8.S32.SAT R22, R27, R22, RZ ;  /* 0x000000161b167239 */ /* 0x000fe200000014ff */
[----:B------:R1:W-:Y:S01]  /*7ee0*/  STS.128 [R69+UR44+0x5200], R56 ;  /* 0x0052003845007988 */ /* 0x0003e20008000c2c */
[----:B------:R-:W-:Y:S02]  /*7ef0*/  I2IP.S8.S32.SAT R26, R31, R26, RZ ;  /* 0x0000001a1f1a7239 */ /* 0x000fe400000014ff */
[----:B------:R-:W-:Y:S02]  /*7f00*/  I2IP.S8.S32.SAT R19, R35, R30, RZ ;  /* 0x0000001e23137239 */ /* 0x000fe400000014ff */
[----:B------:R-:W-:Y:S02]  /*7f10*/  I2IP.S8.S32.SAT R16, R17, R16, R18 ;  /* 0x0000001011107239 */ /* 0x000fe40000001412 */
[----:B------:R-:W-:Y:S02]  /*7f20*/  I2IP.S8.S32.SAT R17, R21, R20, R22 ;  /* 0x0000001415117239 */ /* 0x000fe40000001416 */
        /* <DEDUP_REMOVED lines=13> */
[----:B------:R-:W-:Y:S02]  /*8000*/  UIADD3 UR4, UP0, UPT, UR62, 0x680, URZ ;  /* 0x000006803e047890 */ /* 0x000fe4000ff1e0ff */
[----:B------:R-:W-:Y:S02]  /*8010*/  UIADD3 UR9, UPT, UPT, UR49, 0x40, URZ ;  /* 0x0000004031097890 */ /* 0x000fe4000fffe0ff */
[----:B------:R-:W-:Y:S02]  /*8020*/  UIADD3 UR8, UPT, UPT, UR44, 0x5200, URZ ;  /* 0x000052002c087890 */ /* 0x000fe4000fffe0ff */
[----:B------:R-:W-:Y:S01]  /*8030*/  UIADD3.X UR5, UPT, UPT, URZ, UR63, URZ, UP0, !UPT ;  /* 0x0000003fff057290 */ /* 0x000fe200087fe4ff */
[----:B------:R-:W-:Y:S01]  /*8040*/  UMOV UR10, UR50 ;  /* 0x00000032000a7c82 */ /* 0x000fe20008000000 */
[----:B------:R-:W-:Y:S07]  /*8050*/  UMOV UR11, UR36 ;  /* 0x00000024000b7c82 */ /* 0x000fee0008000000 */
[----:B------:R2:W-:Y:S01]  /*8060*/  UTMASTG.3D [UR8], [UR4] ;  /* 0x00000008040073b5 */ /* 0x0005e20008010000 */
[----:B------:R0:W-:Y:S01]  /*8070*/  UTMACMDFLUSH ;  /* 0x00000000000079b7 */ /* 0x0001e20000000000 */
[----:B--2---:R-:W-:Y:S04]  /*8080*/  DEPBAR.LE SB0, 0x1 ;  /* 0x000080400000791a */ /* 0x004fe80000000000 */
.L_x_121:
[----:B------:R-:W-:Y:S05]  /*8090*/  BSYNC.RECONVERGENT B0 ;  /* 0x0000000000007941 */ /* 0x000fea0003800200 */
.L_x_120:
        /* <DEDUP_REMOVED lines=14> */
.L_x_125:
[----:B------:R-:W-:Y:S05]  /*8180*/  BSYNC B0 ;  /* 0x0000000000007941 */ /* 0x000fea0003800000 */
.L_x_124:
[----:B------:R-:W-:Y:S01]  /*8190*/  ISETP.NE.AND P0, PT, R54, RZ, PT ;  /* 0x000000ff3600720c */ /* 0x000fe20003f05270 */
[----:B------:R-:W-:Y:S11]  /*81a0*/  VIADD R82, R82, 0x1 ;  /* 0x0000000152527836 */ /* 0x000ff60000000000 */
[----:B------:R-:W-:Y:S01]  /*81b0*/  @!UPT UIADD3 URZ, UPT, UPT, URZ, URZ, URZ ;  /* 0x000000fffffff290 */ /* 0x000fe2000fffe0ff */
[----:B------:R3:W4:Y:S04]  /*81c0*/  @P0 LDS.128 R44, [R2+0x210] ;  /* 0x00021000022c0984 */ /* 0x0007280000000c00 */
[----:B------:R1:W1:Y:S01]  /*81d0*/  @P0 LDS.128 R48, [R3+0x200] ;  /* 0x0002000003300984 */ /* 0x0002620000000c00 */
        /* <DEDUP_REMOVED lines=8> */
[----:B---3--:R-:W-:Y:S02]  /*8260*/  VIADD R2, R0, 0xc0 ;  /* 0x000000c000027836 */ /* 0x008fe40000000000 */
[----:B--2---:R-:W-:Y:S05]  /*8270*/  IMAD.U32 R0, RZ, RZ, UR45 ;  /* 0x0000002dff007e24 */ /* 0x004fea000f8e00ff */
[----:B------:R-:W-:Y:S04]  /*8280*/  PRMT R0, R0, 0x654, R2 ;  /* 0x0000065400007816 */ /* 0x000fe80000000002 */
[----:B-----5:R2:W-:Y:S02]  /*8290*/  SYNCS.ARRIVE.TRANS64.RED.A1T0 RZ, [R0+URZ], RZ ;  /* 0x000000ff00ff79a7 */ /* 0x0205e400081004ff */
[----:B--2---:R-:W-:Y:S04]  /*82a0*/  SEL R0, RZ, 0x1, P0 ;  /* 0x00000001ff007807 */ /* 0x004fe80000000000 */
[----:B-1--4-:R-:W-:Y:S02]  /*82b0*/  LOP3.LUT R81, R81, R0, RZ, 0x3c, !PT ;  /* 0x0000000051517212 */ /* 0x012fe400078e3cff */
.L_x_123:
[----:B------:R-:W-:Y:S05]  /*82c0*/  BSYNC B1 ;  /* 0x0000000000017941 */ /* 0x000fea0003800000 */
.L_x_122:
        /* <DEDUP_REMOVED lines=21> */
.L_x_127:
        /* <DEDUP_REMOVED lines=36> */
[----:B------:R-:W-:Y:S01]  /*8660*/  SHF.L.U32 R0, R44, 0x10, RZ ;  /* 0x000000102c007819 */ /* 0x000fe200000006ff */
        /* <DEDUP_REMOVED lines=110> */
[----:B------:R-:W-:Y:S02]  /*8d50*/  UIADD3 UR4, UPT, UPT, UR44, 0x4200, URZ ;  /* 0x000042002c047890 */ /* 0x000fe4000fffe0ff */
[----:B------:R-:W-:Y:S01]  /*8d60*/  UIADD3 UR9, UPT, UPT, UR49, 0x80, URZ ;  /* 0x0000008031097890 */ /* 0x000fe2000fffe0ff */
[----:B------:R-:W-:Y:S01]  /*8d70*/  UMOV UR10, UR50 ;  /* 0x00000032000a7c82 */ /* 0x000fe20008000000 */
[----:B------:R-:W-:Y:S02]  /*8d80*/  UMOV UR11, UR36 ;  /* 0x00000024000b7c82 */ /* 0x000fe40008000000 */
        /* <DEDUP_REMOVED lines=8> */
.L_x_129:
[----:B------:R-:W-:Y:S05]  /*8e10*/  BSYNC.RECONVERGENT B0 ;  /* 0x0000000000007941 */ /* 0x000fea0003800200 */
.L_x_128:
        /* <DEDUP_REMOVED lines=14> */
.L_x_133:
[----:B------:R-:W-:Y:S05]  /*8f00*/  BSYNC B0 ;  /* 0x0000000000007941 */ /* 0x000fea0003800000 */
.L_x_132:
        /* <DEDUP_REMOVED lines=18> */
.L_x_131:
[----:B------:R-:W-:Y:S05]  /*9030*/  BSYNC B1 ;  /* 0x0000000000017941 */ /* 0x000fea0003800000 */
.L_x_130:
        /* <DEDUP_REMOVED lines=21> */
.L_x_135:
[----:B------:R-:W-:Y:S01]  /*9190*/  ISETP.NE.AND P0, PT, R87, RZ, PT ;  /* 0x000000ff5700720c */ /* 0x000fe20003f05270 */
[----:B------:R-:W-:Y:S05]  /*91a0*/  WARPSYNC.ALL ;  /* 0x0000000000007948 */ /* 0x000fea0003800000 */
[----:B------:R-:W-:Y:S01]  /*91b0*/  IMAD.SHL.U32 R66, R49, 0x100, RZ ;  /* 0x0000010031427824 */ /* 0x000fe200078e00ff */
[----:B------:R-:W-:Y:S01]  /*91c0*/  R2UR UR4, R39 ;  /* 0x00000000270472ca */ /* 0x000fe200000e0000 */
[----:B------:R-:W-:Y:S01]  /*91d0*/  IMAD.SHL.U32 R60, R51, 0x100, RZ ;  /* 0x00000100333c7824 */ /* 0x000fe200078e00ff */
[C---:B------:R-:W-:Y:S01]  /*91e0*/  SHF.L.U32 R2, R48.reuse, 0x10, RZ ;  /* 0x0000001030027819 */ /* 0x040fe200000006ff */
[----:B----4-:R-:W-:Y:S01]  /*91f0*/  IMAD.SHL.U32 R54, R45, 0x100, RZ ;  /* 0x000001002d367824 */ /* 0x010fe200078e00ff */
[C---:B------:R-:W-:Y:S01]  /*9200*/  PRMT R0, R48.reuse, 0x8880, RZ ;  /* 0x0000888030007816 */ /* 0x040fe200000000ff */
[----:B------:R-:W-:Y:S01]  /*9210*/  BSSY.RECONVERGENT B0, `(.L_x_136) ;  /* 0x000009e000007945 */ /* 0x000fe20003800200 */
[----:B------:R-:W-:Y:S02]  /*9220*/  SHF.L.U32 R3, R48, 0x8, RZ ;  /* 0x0000000830037819 */ /* 0x000fe400000006ff */
[----:B------:R-:W-:Y:S02]  /*9230*/  SHF.R.S32.HI R2, RZ, 0x18, R2 ;  /* 0x00000018ff027819 */ /* 0x000fe40000011402 */
[----:B------:R-:W-:Y:S02]  /*9240*/  PRMT R68, R49, 0x8880, RZ ;  /* 0x0000888031447816 */ /* 0x000fe400000000ff */
[----:B------:R-:W-:Y:S01]  /*9250*/  SHF.R.S32.HI R3, RZ, 0x18, R3 ;  /* 0x00000018ff037819 */ /* 0x000fe20000011403 */
[----:B-1----:R-:W-:Y:S01]  /*9260*/  LDTM.16dp32bit_t0_t15.x32 R4, tmem[UR4+0xc0] ;  /* 0x0000c004000479ee */ /* 0x002fe20008a80000 */
[----:B------:R-:W1:Y:S01]  /*9270*/  LDTM.16dp32bit_t16_t31.x32 R4, tmem[UR4+0xe0] ;  /* 0x0000e004000479ee */ /* 0x000e620008aa0000 */
[----:B------:R-:W-:Y:S01]  /*9280*/  NOP ;  /* 0x0000000000007918 */ /* 0x000fe20000000000 */
[----:B------:R-:W-:Y:S02]  /*9290*/  SHF.L.U32 R63, R50, 0x8, RZ ;  /* 0x00000008323f7819 */ /* 0x000fe400000006ff */
[C---:B------:R-:W-:Y:S02]  /*92a0*/  PRMT R62, R51.reuse, 0x8880, RZ ;  /* 0x00008880333e7816 */ /* 0x040fe400000000ff */
[----:B------:R-:W-:Y:S02]  /*92b0*/  SHF.L.U32 R61, R51, 0x10, RZ ;  /* 0x00000010333d7819 */ /* 0x000fe400000006ff */
[----:B------:R-:W-:Y:S02]  /*92c0*/  R2UR UR5, R52 ;  /* 0x00000000340572ca */ /* 0x000fe400000e0000 */
[----:B------:R-:W-:Y:S01]  /*92d0*/  SHF.R.S32.HI R39, RZ, 0x18, R48 ;  /* 0x00000018ff277819 */ /* 0x000fe20000011430 */
[----:B------:R-:W-:Y:S01]  /*92e0*/  IMAD.SHL.U32 R48, R47, 0x100, RZ ;  /* 0x000001002f307824 */ /* 0x000fe200078e00ff */
[----:B------:R-:W-:Y:S02]  /*92f0*/  SHF.L.U32 R67, R49, 0x10, RZ ;  /* 0x0000001031437819 */ /* 0x000fe400000006ff */
[C---:B------:R-:W-:Y:S02]  /*9300*/  PRMT R65, R50.reuse, 0x8880, RZ ;  /* 0x0000888032417816 */ /* 0x040fe400000000ff */
[----:B------:R-:W-:Y:S02]  /*9310*/  SHF.R.S32.HI R41, RZ, 0x18, R49 ;  /* 0x00000018ff297819 */ /* 0x000fe40000011431 */
[----:B------:R-:W-:Y:S02]  /*9320*/  SHF.L.U32 R64, R50, 0x10, RZ ;  /* 0x0000001032407819 */ /* 0x000fe400000006ff */
[----:B------:R-:W-:Y:S01]  /*9330*/  SHF.R.S32.HI R42, RZ, 0x18, R50 ;  /* 0x00000018ff2a7819 */ /* 0x000fe20000011432 */
[----:B------:R-:W-:Y:S01]  /*9340*/  UIADD3 UR4, UPT, UPT, UR5, 0x130, URZ ;  /* 0x0000013005047890 */ /* 0x000fe2000fffe0ff */
[----:B------:R-:W-:Y:S01]  /*9350*/  PRMT R59, R44, 0x8880, RZ ;  /* 0x000088802c3b7816 */ /* 0x000fe200000000ff */
[C---:B-1----:R-:W-:Y:S02]  /*9360*/  IMAD R4, R38.reuse, R4, RZ ;  /* 0x0000000426047224 */ /* 0x042fe400078e02ff */
[----:B------:R-:W-:Y:S01]  /*9370*/  UPRMT UR4, UR45, 0x654, UR4 ;  /* 0x000006542d047896 */ /* 0x000fe20008000004 */
[C---:B------:R-:W-:Y:S01]  /*9380*/  IMAD R5, R38.reuse, R5, RZ ;  /* 0x0000000526057224 */ /* 0x040fe200078e02ff */
[----:B------:R-:W-:Y:S01]  /*9390*/  SHF.R.S32.HI R43, RZ, 0x18, R51 ;  /* 0x00000018ff2b7819 */ /* 0x000fe20000011433 */
[----:B------:R-:W-:Y:S01]  /*93a0*/  IMAD R6, R38, R6, RZ ;  /* 0x0000000626067224 */ /* 0x000fe200078e02ff */
[----:B------:R-:W-:Y:S01]  /*93b0*/  SHF.L.U32 R51, R46, 0x8, RZ ;  /* 0x000000082e337819 */ /* 0x000fe200000006ff */
[----:B------:R-:W-:Y:S01]  /*93c0*/  IMAD R4, R0, R40, R4 ;  /* 0x0000002800047224 */ /* 0x000fe200078e0204 */
[----:B------:R-:W-:Y:S01]  /*93d0*/  MOV R0, R68 ;  /* 0x0000004400007202 */ /* 0x000fe20000000f00 */
[----:B------:R-:W-:Y:S01]  /*93e0*/  IMAD R7, R38, R7, RZ ;  /* 0x0000000726077224 */ /* 0x000fe200078e02ff */
[----:B------:R-:W-:Y:S01]  /*93f0*/  SHF.L.U32 R58, R44, 0x10, RZ ;  /* 0x000000102c3a7819 */ /* 0x000fe200000006ff */
[-C--:B------:R-:W-:Y:S01]  /*9400*/  IMAD R5, R2, R40.reuse, R5 ;  /* 0x0000002802057224 */ /* 0x080fe200078e0205 */
[----:B------:R-:W-:Y:S01]  /*9410*/  SYNCS.ARRIVE.TRANS64.RED.A1T0 RZ, [UR4], RZ ;  /* 0x000000ffffff79a7 */ /* 0x000fe20008100404 */
[----:B------:R-:W-:Y:S01]  /*9420*/  IMAD R6, R3, R40, R6 ;  /* 0x0000002803067224 */ /* 0x000fe200078e0206 */
[----:B------:R-:W-:Y:S01]  /*9430*/  SHF.R.S32.HI R2, RZ, 0x18, R67 ;  /* 0x00000018ff027819 */ /* 0x000fe20000011443 */
[C---:B------:R-:W-:Y:S01]  /*9440*/  IMAD R8, R38.reuse, R8, RZ ;  /* 0x0000000826087224 */ /* 0x040fe200078e02ff */
[----:B------:R-:W-:Y:S01]  /*9450*/  SHF.R.S32.HI R3, RZ, 0x18, R66 ;  /* 0x00000018ff037819 */ /* 0x000fe20000011442 */
[-C--:B------:R-:W-:Y:S01]  /*9460*/  IMAD R7, R39, R40.reuse, R7 ;  /* 0x0000002827077224 */ /* 0x080fe200078e0207 */
[----:B------:R-:W-:Y:S01]  /*9470*/  MOV R39, R65 ;  /* 0x0000004100277202 */ /* 0x000fe20000000f00 */
[----:B------:R-:W-:Y:S01]  /*9480*/  IMAD R9, R38, R9, RZ ;  /* 0x0000000926097224 */ /* 0x000fe200078e02ff */
[C---:B------:R-:W-:Y:S01]  /*9490*/  PRMT R56, R45.reuse, 0x8880, RZ ;  /* 0x000088802d387816 */ /* 0x040fe200000000ff */
[----:B------:R-:W-:Y:S01]  /*94a0*/  IMAD R8, R0, R40, R8 ;  /* 0x0000002800087224 */ /* 0x000fe200078e0208 */
[----:B------:R-:W-:Y:S01]  /*94b0*/  SHF.L.U32 R55, R45, 0x10, RZ ;  /* 0x000000102d377819 */ /* 0x000fe200000006ff */
[----:B------:R-:W-:Y:S01]  /*94c0*/  IMAD R10, R38, R10, RZ ;  /* 0x0000000a260a7224 */ /* 0x000fe200078e02ff */
[----:B------:R-:W-:Y:S01]  /*94d0*/  PRMT R53, R46, 0x8880, RZ ;  /* 0x000088802e357816 */ /* 0x000fe200000000ff */
[----:B------:R-:W-:Y:S01]  /*94e0*/  IMAD R9, R2, R40, R9 ;  /* 0x0000002802097224 */ /* 0x000fe200078e0209 */
[----:B------:R-:W-:Y:S01]  /*94f0*/  SHF.R.S32.HI R45, RZ, 0x18, R45 ;  /* 0x00000018ff2d7819 */ /* 0x000fe2000001142d */
[----:B------:R-:W-:Y:S01]  /*9500*/  IMAD R0, R38, R20, RZ ;  /* 0x0000001426007224 */ /* 0x000fe200078e02ff */
[----:B------:R-:W-:Y:S01]  /*9510*/  SHF.L.U32 R52, R46, 0x10, RZ ;  /* 0x000000102e347819 */ /* 0x000fe200000006ff */
[C---:B------:R-:W-:Y:S01]  /*9520*/  IMAD R11, R38.reuse, R11, RZ ;  /* 0x0000000b260b7224 */ /* 0x040fe200078e02ff */
[C---:B------:R-:W-:Y:S01]  /*9530*/  PRMT R50, R47.reuse, 0x8880, RZ ;  /* 0x000088802f327816 */ /* 0x040fe200000000ff */
[C---:B------:R-:W-:Y:S01]  /*9540*/  IMAD R2, R38.reuse, R21, RZ ;  /* 0x0000001526027224 */ /* 0x040fe200078e02ff */
[----:B------:R-:W-:Y:S01]  /*9550*/  SHF.R.S32.HI R46, RZ, 0x18, R46 ;  /* 0x00000018ff2e7819 */ /* 0x000fe2000001142e */
[C---:B------:R-:W-:Y:S01]  /*9560*/  IMAD R20, R38.reuse, R24, RZ ;  /* 0x0000001826147224 */ /* 0x040fe200078e02ff */
[----:B------:R-:W-:Y:S01]  /*9570*/  SHF.L.U32 R49, R47, 0x10, RZ ;  /* 0x000000102f317819 */ /* 0x000fe200000006ff */
[C---:B------:R-:W-:Y:S01]  /*9580*/  IMAD R21, R38.reuse, R25, RZ ;  /* 0x0000001926157224 */ /* 0x040fe200078e02ff */
[----:B------:R-:W-:Y:S01]  /*9590*/  SHF.R.S32.HI R47, RZ, 0x18, R47 ;  /* 0x00000018ff2f7819 */ /* 0x000fe2000001142f */
[----:B------:R-:W-:Y:S01]  /*95a0*/  IMAD R24, R38, R28, RZ ;  /* 0x0000001c26187224 */ /* 0x000fe200078e02ff */
[----:B------:R-:W-:Y:S01]  /*95b0*/  SHF.L.U32 R57, R44, 0x8, RZ ;  /* 0x000000082c397819 */ /* 0x000fe200000006ff */
[----:B------:R-:W-:Y:S01]  /*95c0*/  IMAD R10, R3, R40, R10 ;  /* 0x00000028030a7224 */ /* 0x000fe200078e020a */
[----:B------:R-:W-:Y:S01]  /*95d0*/  SHF.R.S32.HI R44, RZ, 0x18, R44 ;  /* 0x00000018ff2c7819 */ /* 0x000fe2000001142c */
[----:B------:R-:W-:Y:S01]  /*95e0*/  IMAD R12, R38, R12, RZ ;  /* 0x0000000c260c7224 */ /* 0x000fe200078e02ff */
[----:B------:R-:W-:Y:S01]  /*95f0*/  IADD3 R36, PT, PT, R36, 0x1, RZ ;  /* 0x0000000124247810 */ /* 0x000fe20007ffe0ff */
[C---:B------:R-:W-:Y:S02]  /*9600*/  IMAD R25, R38.reuse, R29, RZ ;  /* 0x0000001d26197224 */ /* 0x040fe400078e02ff */
[C---:B------:R-:W-:Y:S01]  /*9610*/  IMAD R28, R38.reuse, R32, RZ ;  /* 0x00000020261c7224 */ /* 0x040fe200078e02ff */
[----:B------:R-:W-:Y:S01]  /*9620*/  SHF.R.S32.HI R32, RZ, 0x18, R64 ;  /* 0x00000018ff207819 */ /* 0x000fe20000011440 */
[C---:B------:R-:W-:Y:S01]  /*9630*/  IMAD R29, R38.reuse, R33, RZ ;  /* 0x00000021261d7224 */ /* 0x040fe200078e02ff */
[----:B------:R-:W-:Y:S01]  /*9640*/  I2IP.S8.S32.SAT R33, R7, R6, RZ ;  /* 0x0000000607217239 */ /* 0x000fe200000014ff */
[----:B------:R-:W-:Y:S01]  /*9650*/  IMAD R11, R41, R40, R11 ;  /* 0x00000028290b7224 */ /* 0x000fe200078e020b */
[----:B------:R-:W-:Y:S01]  /*9660*/  SHF.R.S32.HI R6, RZ, 0x18, R63 ;  /* 0x00000018ff067819 */ /* 0x000fe2000001143f */
[C---:B------:R-:W-:Y:S01]  /*9670*/  IMAD R13, R38.reuse, R13, RZ ;  /* 0x0000000d260d7224 */ /* 0x040fe200078e02ff */
[----:B------:R-:W-:Y:S01]  /*9680*/  MOV R7, R62 ;  /* 0x0000003e00077202 */ /* 0x000fe20000000f00 */
[C---:B------:R-:W-:Y:S02]  /*9690*/  IMAD R14, R38.reuse, R14, RZ ;  /* 0x0000000e260e7224 */ /* 0x040fe400078e02ff */
[C---:B------:R-:W-:Y:S02]  /*96a0*/  IMAD R3, R38.reuse, R22, RZ ;  /* 0x0000001626037224 */ /* 0x040fe400078e02ff */
[----:B------:R-:W-:Y:S02]  /*96b0*/  IMAD R12, R39, R40, R12 ;  /* 0x00000028270c7224 */ /* 0x000fe400078e020c */
[C---:B------:R-:W-:Y:S02]  /*96c0*/  IMAD R22, R38.reuse, R26, RZ ;  /* 0x0000001a26167224 */ /* 0x040fe400078e02ff */
[C---:B------:R-:W-:Y:S02]  /*96d0*/  IMAD R15, R38.reuse, R15, RZ ;  /* 0x0000000f260f7224 */ /* 0x040fe400078e02ff */
[----:B------:R-:W-:Y:S02]  /*96e0*/  IMAD R26, R38, R30, RZ ;  /* 0x0000001e261a7224 */ /* 0x000fe400078e02ff */
[----:B------:R-:W-:Y:S02]  /*96f0*/  IMAD R13, R32, R40, R13 ;  /* 0x00000028200d7224 */ /* 0x000fe400078e020d */
[C---:B------:R-:W-:Y:S01]  /*9700*/  IMAD R30, R38.reuse, R34, RZ ;  /* 0x00000022261e7224 */ /* 0x040fe200078e02ff */
[----:B------:R-:W-:Y:S01]  /*9710*/  I2IP.S8.S32.SAT R34, R11, R10, RZ ;  /* 0x0000000a0b227239 */ /* 0x000fe200000014ff */
[----:B------:R-:W-:Y:S01]  /*9720*/  IMAD R16, R38, R16, RZ ;  /* 0x0000001026107224 */ /* 0x000fe200078e02ff */
[----:B------:R-:W-:Y:S01]  /*9730*/  SHF.R.S32.HI R10, RZ, 0x18, R61 ;  /* 0x00000018ff0a7819 */ /* 0x000fe2000001143d */
[----:B------:R-:W-:Y:S01]  /*9740*/  IMAD R14, R6, R40, R14 ;  /* 0x00000028060e7224 */ /* 0x000fe200078e020e */
[----:B------:R-:W-:Y:S01]  /*9750*/  I2IP.S8.S32.SAT R61, R9, R8, R34 ;  /* 0x00000008093d7239 */ /* 0x000fe20000001422 */
[----:B------:R-:W-:Y:S01]  /*9760*/  IMAD R17, R38, R17, RZ ;  /* 0x0000001126117224 */ /* 0x000fe200078e02ff */
[----:B------:R-:W-:Y:S01]  /*9770*/  SHF.R.S32.HI R11, RZ, 0x18, R60 ;  /* 0x00000018ff0b7819 */ /* 0x000fe2000001143c */
[----:B------:R-:W-:Y:S01]  /*9780*/  IMAD R15, R42, R40, R15 ;  /* 0x000000282a0f7224 */ /* 0x000fe200078e020f */
[----:B------:R-:W-:Y:S01]  /*9790*/  I2IP.S8.S32.SAT R60, R5, R4, R33 ;  /* 0x00000004053c7239 */ /* 0x000fe20000001421 */
[C---:B------:R-:W-:Y:S01]  /*97a0*/  IMAD R18, R38.reuse, R18, RZ ;  /* 0x0000001226127224 */ /* 0x040fe200078e02ff */
[----:B------:R-:W-:Y:S01]  /*97b0*/  SHF.R.S32.HI R5, RZ, 0x18, R58 ;  /* 0x00000018ff057819 */ /* 0x000fe2000001143a */
[----:B------:R-:W-:Y:S01]  /*97c0*/  IMAD R16, R7, R40, R16 ;  /* 0x0000002807107224 */ /* 0x000fe200078e0210 */
[----:B------:R-:W-:Y:S01]  /*97d0*/  I2IP.S8.S32.SAT R14, R15, R14, RZ ;  /* 0x0000000e0f0e7239 */ /* 0x000fe200000014ff */
[----:B------:R-:W-:Y:S01]  /*97e0*/  IMAD R19, R38, R19, RZ ;  /* 0x0000001326137224 */ /* 0x000fe200078e02ff */
[----:B------:R-:W-:Y:S01]  /*97f0*/  SHF.R.S32.HI R7, RZ, 0x18, R48 ;  /* 0x00000018ff077819 */ /* 0x000fe20000011430 */
[----:B------:R-:W-:Y:S01]  /*9800*/  IMAD R17, R10, R40, R17 ;  /* 0x000000280a117224 */ /* 0x000fe200078e0211 */
[----:B------:R-:W-:Y:S01]  /*9810*/  I2IP.S8.S32.SAT R62, R13, R12, R14 ;  /* 0x0000000c0d3e7239 */ /* 0x000fe2000000140e */
[-C--:B------:R-:W-:Y:S01]  /*9820*/  IMAD R18, R11, R40.reuse, R18 ;  /* 0x000000280b127224 */ /* 0x080fe200078e0212 */
[----:B------:R-:W-:Y:S01]  /*9830*/  SHF.R.S32.HI R6, RZ, 0x18, R57 ;  /* 0x00000018ff067819 */ /* 0x000fe20000011439 */
[----:B------:R-:W-:Y:S02]  /*9840*/  IMAD.MOV.U32 R4, RZ, RZ, R59 ;  /* 0x000000ffff047224 */ /* 0x000fe400078e003b */
[-C--:B------:R-:W-:Y:S02]  /*9850*/  IMAD R19, R43, R40.reuse, R19 ;  /* 0x000000282b137224 */ /* 0x080fe400078e0213 */
[----:B------:R-:W-:Y:S01]  /*9860*/  IMAD R0, R4, R40, R0 ;  /* 0x0000002804007224 */ /* 0x000fe200078e0200 */
[----:B------:R-:W-:Y:S01]  /*9870*/  MOV R4, R56 ;  /* 0x0000003800047202 */ /* 0x000fe20000000f00 */
[----:B------:R-:W-:Y:S01]  /*9880*/  IMAD R23, R38, R23, RZ ;  /* 0x0000001726177224 */ /* 0x000fe200078e02ff */
[----:B------:R-:W-:Y:S01]  /*9890*/  I2IP.S8.S32.SAT R18, R19, R18, RZ ;  /* 0x0000001213127239 */ /* 0x000fe200000014ff */
[-C--:B------:R-:W-:Y:S01]  /*98a0*/  IMAD R2, R5, R40.reuse, R2 ;  /* 0x0000002805027224 */ /* 0x080fe200078e0202 */
[----:B------:R-:W-:Y:S01]  /*98b0*/  SHF.R.S32.HI R5, RZ, 0x18, R55 ;  /* 0x00000018ff057819 */ /* 0x000fe20000011437 */
[----:B------:R-:W-:Y:S01]  /*98c0*/  IMAD R3, R6, R40, R3 ;  /* 0x0000002806037224 */ /* 0x000fe200078e0203 */
[----:B------:R-:W-:Y:S01]  /*98d0*/  I2IP.S8.S32.SAT R63, R17, R16, R18 ;  /* 0x00000010113f7239 */ /* 0x000fe20000001412 */
[-C--:B------:R-:W-:Y:S01]  /*98e0*/  IMAD R23, R44, R40.reuse, R23 ;  /* 0x000000282c177224 */ /* 0x080fe200078e0217 */
[----:B------:R-:W-:Y:S01]  /*98f0*/  SHF.R.S32.HI R6, RZ, 0x18, R54 ;  /* 0x00000018ff067819 */ /* 0x000fe20000011436 */
[-C--:B------:R-:W-:Y:S01]  /*9900*/  IMAD R20, R4, R40.reuse, R20 ;  /* 0x0000002804147224 */ /* 0x080fe200078e0214 */
[----:B------:R-:W-:Y:S01]  /*9910*/  MOV R4, R53 ;  /* 0x0000003500047202 */ /* 0x000fe20000000f00 */
[----:B------:R1:W-:Y:S01]  /*9920*/  STS.128 [R69+UR44+0x5200], R60 ;  /* 0x0052003c45007988 */ /* 0x0003e20008000c2c */
[----:B------:R-:W-:Y:S01]  /*9930*/  IMAD R27, R38, R27, RZ ;  /* 0x0000001b261b7224 */ /* 0x000fe200078e02ff */
[----:B------:R-:W-:Y:S01]  /*9940*/  I2IP.S8.S32.SAT R3, R23, R3, RZ ;  /* 0x0000000317037239 */ /* 0x000fe200000014ff */
[-C--:B------:R-:W-:Y:S01]  /*9950*/  IMAD R21, R5, R40.reuse, R21 ;  /* 0x0000002805157224 */ /* 0x080fe200078e0215 */
[----:B------:R-:W-:Y:S01]  /*9960*/  SHF.R.S32.HI R5, RZ, 0x18, R52 ;  /* 0x00000018ff057819 */ /* 0x000fe20000011434 */
[-C--:B------:R-:W-:Y:S01]  /*9970*/  IMAD R22, R6, R40.reuse, R22 ;  /* 0x0000002806167224 */ /* 0x080fe200078e0216 */
[----:B------:R-:W-:Y:S01]  /*9980*/  SHF.R.S32.HI R6, RZ, 0x18, R49 ;  /* 0x00000018ff067819 */ /* 0x000fe20000011431 */
[-C--:B------:R-:W-:Y:S02]  /*9990*/  IMAD R27, R45, R40.reuse, R27 ;  /* 0x000000282d1b7224 */ /* 0x080fe400078e021b */
[-C--:B------:R-:W-:Y:S01]  /*99a0*/  IMAD R24, R4, R40.reuse, R24 ;  /* 0x0000002804187224 */ /* 0x080fe200078e0218 */
[----:B------:R-:W-:Y:S01]  /*99b0*/  SHF.R.S32.HI R4, RZ, 0x18, R51 ;  /* 0x00000018ff047819 */ /* 0x000fe20000011433 */
[----:B------:R-:W-:Y:S01]  /*99c0*/  IMAD R25, R5, R40, R25 ;  /* 0x0000002805197224 */ /* 0x000fe200078e0219 */
[----:B------:R-:W-:Y:S01]  /*99d0*/  MOV R5, R50 ;  /* 0x0000003200057202 */ /* 0x000fe20000000f00 */
[----:B------:R-:W-:Y:S02]  /*99e0*/  IMAD R31, R38, R31, RZ ;  /* 0x0000001f261f7224 */ /* 0x000fe400078e02ff */
[----:B------:R-:W-:Y:S01]  /*99f0*/  IMAD R26, R4, R40, R26 ;  /* 0x00000028041a7224 */ /* 0x000fe200078e021a */
[----:B------:R-:W-:Y:S01]  /*9a00*/  I2IP.S8.S32.SAT R4, R2, R0, R3 ;  /* 0x0000000002047239 */ /* 0x000fe20000001403 */
[-C--:B------:R-:W-:Y:S02]  /*9a10*/  IMAD R31, R46, R40.reuse, R31 ;  /* 0x000000282e1f7224 */ /* 0x080fe400078e021f */
[----:B------:R-:W-:Y:S01]  /*9a20*/  IMAD R28, R5, R40, R28 ;  /* 0x00000028051c7224 */ /* 0x000fe200078e021c */
[----:B------:R-:W-:Y:S01]  /*9a30*/  I2IP.S8.S32.SAT R5, R27, R22, RZ ;  /* 0x000000161b057239 */ /* 0x000fe200000014ff */
[----:B------:R-:W-:Y:S01]  /*9a40*/  IMAD R29, R6, R40, R29 ;  /* 0x00000028061d7224 */ /* 0x000fe200078e021d */
[----:B------:R-:W-:Y:S01]  /*9a50*/  I2IP.S8.S32.SAT R6, R31, R26, RZ ;  /* 0x0000001a1f067239 */ /* 0x000fe200000014ff */
[----:B------:R-:W-:Y:S01]  /*9a60*/  IMAD R35, R38, R35, RZ ;  /* 0x0000002326237224 */ /* 0x000fe200078e02ff */
[----:B------:R-:W-:Y:S01]  /*9a70*/  I2IP.S8.S32.SAT R5, R21, R20, R5 ;  /* 0x0000001415057239 */ /* 0x000fe20000001405 */
[----:B------:R-:W-:Y:S01]  /*9a80*/  IMAD R30, R7, R40, R30 ;  /* 0x00000028071e7224 */ /* 0x000fe200078e021e */
[----:B------:R-:W-:Y:S01]  /*9a90*/  I2IP.S8.S32.SAT R6, R25, R24, R6 ;  /* 0x0000001819067239 */ /* 0x000fe20000001406 */
[----:B------:R-:W-:Y:S05]  /*9aa0*/  IMAD R35, R47, R40, R35 ;  /* 0x000000282f237224 */ /* 0x000fea00078e0223 */
[----:B------:R-:W-:Y:S04]  /*9ab0*/  I2IP.S8.S32.SAT R7, R35, R30, RZ ;  /* 0x0000001e23077239 */ /* 0x000fe800000014ff */
[----:B------:R-:W-:Y:S05]  /*9ac0*/  I2IP.S8.S32.SAT R7, R29, R28, R7 ;  /* 0x0000001c1d077239 */ /* 0x000fea0000001407 */
        /* <DEDUP_REMOVED lines=18> */
.L_x_137:
[----:B------:R-:W-:Y:S05]  /*9bf0*/  BSYNC.RECONVERGENT B0 ;  /* 0x0000000000007941 */ /* 0x000fea0003800200 */
.L_x_136:
[----:B------:R-:W-:Y:S01]  /*9c00*/  R2UR UR5, R76 ;  /* 0x000000004c0572ca */ /* 0x000fe200000e0000 */
[----:B------:R-:W-:Y:S01]  /*9c10*/  BAR.SYNC.DEFER_BLOCKING 0x1, 0x80 ;  /* 0x0042000000007b1d */ /* 0x000fe20000010000 */
[----:B------:R-:W-:Y:S01]  /*9c20*/  R2UR UR4, R77 ;  /* 0x000000004d0472ca */ /* 0x000fe200000e0000 */
[----:B------:R-:W-:Y:S01]  /*9c30*/  UISETP.NE.AND UP0, UPT, UR46, URZ, UPT ;  /* 0x000000ff2e00728c */ /* 0x000fe2000bf05270 */
[----:B------:R-:W-:Y:S02]  /*9c40*/  ISETP.NE.AND P0, PT, R79, 0x2, PT ;  /* 0x000000024f00780c */ /* 0x000fe40003f05270 */
[----:B------:R-:W-:Y:S02]  /*9c50*/  ISETP.NE.AND P1, PT, R36, 0x4, PT ;  /* 0x000000042400780c */ /* 0x000fe40003f25270 */
[----:B------:R-:W-:Y:S02]  /*9c60*/  SEL R2, RZ, 0x1, P0 ;  /* 0x00000001ff027807 */ /* 0x000fe40000000000 */
[----:B------:R-:W-:Y:S02]  /*9c70*/  SEL R0, RZ, 0x1, P1 ;  /* 0x00000001ff007807 */ /* 0x000fe40000800000 */
[----:B------:R-:W-:Y:S01]  /*9c80*/  LOP3.LUT R83, R83, R2, RZ, 0x3c, !PT ;  /* 0x0000000253537212 */ /* 0x000fe200078e3cff */
[----:B------:R-:W-:Y:S01]  /*9c90*/  UIADD3 UR20, UPT, UPT, UR37, UR5, URZ ;  /* 0x0000000525147290 */ /* 0x000fe2000fffe0ff */
[----:B------:R-:W-:Y:S01]  /*9ca0*/  LOP3.LUT R84, R84, R0, RZ, 0x3c, !PT ;  /* 0x0000000054547212 */ /* 0x000fe200078e3cff */
[----:B------:R-:W-:Y:S01]  /*9cb0*/  UIADD3 UR16, UPT, UPT, UR38, UR4, URZ ;  /* 0x0000000426107290 */ /* 0x000fe2000fffe0ff */
[----:B------:R-:W-:Y:S02]  /*9cc0*/  SEL R79, R79, RZ, P0 ;  /* 0x000000ff4f4f7207 */ /* 0x000fe40000000000 */
[----:B------:R-:W-:Y:S01]  /*9cd0*/  SEL R36, R36, RZ, P1 ;  /* 0x000000ff24247207 */ /* 0x000fe20000800000 */
[----:B------:R-:W-:Y:S01]  /*9ce0*/  UMOV UR36, UR59 ;  /* 0x0000003b00247c82 */ /* 0x000fe20008000000 */
[----:B------:R-:W-:Y:S07]  /*9cf0*/  BRA.U UP0, `(.L_x_138) ;  /* 0xffffffb900c47547 */ /* 0x000fee000b83ffff */
[----:B------:R-:W-:Y:S05]  /*9d00*/  EXIT ;  /* 0x000000000000794d */ /* 0x000fea0003800000 */
.L_x_25:
[----:B---3--:R3:W4:Y:S02]  /*9d10*/  SYNCS.PHASECHK.TRANS64.TRYWAIT P0, [R0+URZ+0x160], R2 ;  /* 0x00016002000075a7 */ /* 0x00872400080011ff */
[----:B----4-:R-:W-:Y:S05]  /*9d20*/  @!P0 NANOSLEEP.SYNCS 0x989680 ;  /* 0x009896800000895d */ /* 0x010fea0003900000 */
[----:B------:R-:W4:Y:S02]  /*9d30*/  @!P0 SYNCS.PHASECHK.TRANS64 P0, [R0+URZ+0x160], R2 ;  /* 0x00016002000085a7 */ /* 0x000f2400080010ff */
[----:B----4-:R-:W-:Y:S05]  /*9d40*/  @!P0 BRA `(.L_x_25) ;  /* 0xfffffffc00f08947 */ /* 0x010fea000383ffff */
[----:B------:R-:W-:Y:S05]  /*9d50*/  BRA `(.L_x_139) ;  /* 0xffffff7c00987947 */ /* 0x000fea000383ffff */
.L_x_28:
[----:B--2---:R-:W-:-:S07]  /*9d60*/  MOV R0, UR33 ;  /* 0x0000002100007c02 */ /* 0x004fce0008000f00 */
.L_x_140:
[----:B--2---:R2:W3:Y:S02]  /*9d70*/  SYNCS.PHASECHK.TRANS64.TRYWAIT P0, [R0+URZ+0x50], R3 ;  /* 0x00005003000075a7 */ /* 0x0044e400080011ff */
[----:B---3--:R-:W-:Y:S05]  /*9d80*/  @!P0 NANOSLEEP.SYNCS 0x989680 ;  /* 0x009896800000895d */ /* 0x008fea0003900000 */
[----:B------:R-:W3:Y:S02]  /*9d90*/  @!P0 SYNCS.PHASECHK.TRANS64 P0, [R0+URZ+0x50], R3 ;  /* 0x00005003000085a7 */ /* 0x000ee400080010ff */
[----:B---3--:R-:W-:Y:S05]  /*9da0*/  @!P0 BRA `(.L_x_140) ;  /* 0xfffffffc00f08947 */ /* 0x008fea000383ffff */
[----:B------:R-:W-:Y:S05]  /*9db0*/  BRA `(.L_x_27) ;  /* 0xffffff7c00e47947 */ /* 0x000fea000383ffff */
.L_x_35:
[----:B-1----:R-:W-:-:S07]  /*9dc0*/  MOV R0, UR17 ;  /* 0x0000001100007c02 */ /* 0x002fce0008000f00 */
.L_x_141:
[----:B-1----:R1:W2:Y:S02]  /*9dd0*/  SYNCS.PHASECHK.TRANS64.TRYWAIT P0, [R0+URZ+0x50], R3 ;  /* 0x00005003000075a7 */ /* 0x0022a400080011ff */
[----:B--2---:R-:W-:Y:S05]  /*9de0*/  @!P0 NANOSLEEP.SYNCS 0x989680 ;  /* 0x009896800000895d */ /* 0x004fea0003900000 */
[----:B------:R-:W2:Y:S02]  /*9df0*/  @!P0 SYNCS.PHASECHK.TRANS64 P0, [R0+URZ+0x50], R3 ;  /* 0x00005003000085a7 */ /* 0x000ea400080010ff */
[----:B--2---:R-:W-:Y:S05]  /*9e00*/  @!P0 BRA `(.L_x_141) ;  /* 0xfffffffc00f08947 */ /* 0x004fea000383ffff */
[----:B------:R-:W-:Y:S05]  /*9e10*/  BRA `(.L_x_34) ;  /* 0xffffff8000a47947 */ /* 0x000fea000383ffff */
.L_x_40:
[----:B-1----:R1:W2:Y:S02]  /*9e20*/  SYNCS.PHASECHK.TRANS64.TRYWAIT P0, [R3+URZ+0xf0], R0 ;  /* 0x0000f000030075a7 */ /* 0x0022a400080011ff */
[----:B--2---:R-:W-:Y:S05]  /*9e30*/  @!P0 NANOSLEEP.SYNCS 0x989680 ;  /* 0x009896800000895d */ /* 0x004fea0003900000 */
[----:B------:R-:W2:Y:S02]  /*9e40*/  @!P0 SYNCS.PHASECHK.TRANS64 P0, [R3+URZ+0xf0], R0 ;  /* 0x0000f000030085a7 */ /* 0x000ea400080010ff */
[----:B--2---:R-:W-:Y:S05]  /*9e50*/  @!P0 BRA `(.L_x_40) ;  /* 0xfffffffc00f08947 */ /* 0x004fea000383ffff */
[----:B------:R-:W-:Y:S05]  /*9e60*/  BRA `(.L_x_142) ;  /* 0xffffff84004c7947 */ /* 0x000fea000383ffff */
.L_x_44:
[----:B------:R-:W-:-:S07]  /*9e70*/  MOV R0, UR4 ;  /* 0x0000000400007c02 */ /* 0x000fce0008000f00 */
.L_x_143:
[----:B-1----:R1:W2:Y:S02]  /*9e80*/  SYNCS.PHASECHK.TRANS64.TRYWAIT P0, [R0+URZ], R2 ;  /* 0x00000002000075a7 */ /* 0x0022a400080011ff */
[----:B--2---:R-:W-:Y:S05]  /*9e90*/  @!P0 NANOSLEEP.SYNCS 0x989680 ;  /* 0x009896800000895d */ /* 0x004fea0003900000 */
[----:B------:R-:W2:Y:S02]  /*9ea0*/  @!P0 SYNCS.PHASECHK.TRANS64 P0, [R0+URZ], R2 ;  /* 0x00000002000085a7 */ /* 0x000ea400080010ff */
[----:B--2---:R-:W-:Y:S05]  /*9eb0*/  @!P0 BRA `(.L_x_143) ;  /* 0xfffffffc00f08947 */ /* 0x004fea000383ffff */
[----:B------:R-:W-:Y:S05]  /*9ec0*/  BRA `(.L_x_144) ;  /* 0xffffff8800f87947 */ /* 0x000fea000383ffff */
.L_x_45:
[----:B------:R-:W-:-:S07]  /*9ed0*/  MOV R0, UR5 ;  /* 0x0000000500007c02 */ /* 0x000fce0008000f00 */
.L_x_145:
[----:B-1----:R1:W2:Y:S02]  /*9ee0*/  SYNCS.PHASECHK.TRANS64.TRYWAIT P0, [R0+URZ], R3 ;  /* 0x00000003000075a7 */ /* 0x0022a400080011ff */
[----:B--2---:R-:W-:Y:S05]  /*9ef0*/  @!P0 NANOSLEEP.SYNCS 0x989680 ;  /* 0x009896800000895d */ /* 0x004fea0003900000 */
[----:B------:R-:W2:Y:S02]  /*9f00*/  @!P0 SYNCS.PHASECHK.TRANS64 P0, [R0+URZ], R3 ;  /* 0x00000003000085a7 */ /* 0x000ea400080010ff */
[----:B--2---:R-:W-:Y:S05]  /*9f10*/  @!P0 BRA `(.L_x_145) ;  /* 0xfffffffc00f08947 */ /* 0x004fea000383ffff */
[----:B------:R-:W-:Y:S05]  /*9f20*/  BRA `(.L_x_146) ;  /* 0xffffff8c00047947 */ /* 0x000fea000383ffff */
.L_x_46:
[----:B------:R-:W-:-:S07]  /*9f30*/  MOV R0, UR5 ;  /* 0x0000000500007c02 */ /* 0x000fce0008000f00 */
.L_x_147:
[----:B-1----:R1:W2:Y:S02]  /*9f40*/  SYNCS.PHASECHK.TRANS64.TRYWAIT P0, [R0+URZ], R3 ;  /* 0x00000003000075a7 */ /* 0x0022a400080011ff */
[----:B--2---:R-:W-:Y:S05]  /*9f50*/  @!P0 NANOSLEEP.SYNCS 0x989680 ;  /* 0x009896800000895d */ /* 0x004fea0003900000 */
[----:B------:R-:W2:Y:S02]  /*9f60*/  @!P0 SYNCS.PHASECHK.TRANS64 P0, [R0+URZ], R3 ;  /* 0x00000003000085a7 */ /* 0x000ea400080010ff */
[----:B--2---:R-:W-:Y:S05]  /*9f70*/  @!P0 BRA `(.L_x_147) ;  /* 0xfffffffc00f08947 */ /* 0x004fea000383ffff */
[----:B------:R-:W-:Y:S05]  /*9f80*/  BRA `(.L_x_148) ;  /* 0xffffff8c00107947 */ /* 0x000fea000383ffff */
.L_x_47:
[----:B------:R-:W-:-:S07]  /*9f90*/  MOV R0, UR5 ;  /* 0x0000000500007c02 */ /* 0x000fce0008000f00 */
.L_x_149:
[----:B-1----:R1:W2:Y:S02]  /*9fa0*/  SYNCS.PHASECHK.TRANS64.TRYWAIT P0, [R0+URZ], R3 ;  /* 0x00000003000075a7 */ /* 0x0022a400080011ff */
[----:B--2---:R-:W-:Y:S05]  /*9fb0*/  @!P0 NANOSLEEP.SYNCS 0x989680 ;  /* 0x009896800000895d */ /* 0x004fea0003900000 */
[----:B------:R-:W2:Y:S02]  /*9fc0*/  @!P0 SYNCS.PHASECHK.TRANS64 P0, [R0+URZ], R3 ;  /* 0x00000003000085a7 */ /* 0x000ea400080010ff */
[----:B--2---:R-:W-:Y:S05]  /*9fd0*/  @!P0 BRA `(.L_x_149) ;  /* 0xfffffffc00f08947 */ /* 0x004fea000383ffff */
[----:B------:R-:W-:Y:S05]  /*9fe0*/  BRA `(.L_x_150) ;  /* 0xffffff8c001c7947 */ /* 0x000fea000383ffff */
.L_x_48:
[----:B------:R-:W-:-:S07]  /*9ff0*/  MOV R0, UR5 ;  /* 0x0000000500007c02 */ /* 0x000fce0008000f00 */
.L_x_151:
[----:B-1----:R1:W2:Y:S02]  /*a000*/  SYNCS.PHASECHK.TRANS64.TRYWAIT P0, [R0+URZ], R3 ;  /* 0x00000003000075a7 */ /* 0x0022a400080011ff */
[----:B--2---:R-:W-:Y:S05]  /*a010*/  @!P0 NANOSLEEP.SYNCS 0x989680 ;  /* 0x009896800000895d */ /* 0x004fea0003900000 */
[----:B------:R-:W2:Y:S02]  /*a020*/  @!P0 SYNCS.PHASECHK.TRANS64 P0, [R0+URZ], R3 ;  /* 0x00000003000085a7 */ /* 0x000ea400080010ff */
[----:B--2---:R-:W-:Y:S05]  /*a030*/  @!P0 BRA `(.L_x_151) ;  /* 0xfffffffc00f08947 */ /* 0x004fea000383ffff */
[----:B------:R-:W-:Y:S05]  /*a040*/  BRA `(.L_x_152) ;  /* 0xffffff8c00287947 */ /* 0x000fea000383ffff */
.L_x_49:
[----:B------:R-:W-:-:S07]  /*a050*/  MOV R0, UR5 ;  /* 0x0000000500007c02 */ /* 0x000fce0008000f00 */
.L_x_153:
[----:B-1----:R1:W2:Y:S02]  /*a060*/  SYNCS.PHASECHK.TRANS64.TRYWAIT P0, [R0+URZ], R3 ;  /* 0x00000003000075a7 */ /* 0x0022a400080011ff */
[----:B--2---:R-:W-:Y:S05]  /*a070*/  @!P0 NANOSLEEP.SYNCS 0x989680 ;  /* 0x009896800000895d */ /* 0x004fea0003900000 */
[----:B------:R-:W2:Y:S02]  /*a080*/  @!P0 SYNCS.PHASECHK.TRANS64 P0, [R0+URZ], R3 ;  /* 0x00000003000085a7 */ /* 0x000ea400080010ff */
[----:B--2---:R-:W-:Y:S05]  /*a090*/  @!P0 BRA `(.L_x_153) ;  /* 0xfffffffc00f08947 */ /* 0x004fea000383ffff */
[----:B------:R-:W-:Y:S05]  /*a0a0*/  BRA `(.L_x_154) ;  /* 0xffffff8c00347947 */ /* 0x000fea000383ffff */
.L_x_50:
[----:B------:R-:W-:-:S07]  /*a0b0*/  MOV R0, UR5 ;  /* 0x0000000500007c02 */ /* 0x000fce0008000f00 */
.L_x_155:
[----:B-1----:R1:W2:Y:S02]  /*a0c0*/  SYNCS.PHASECHK.TRANS64.TRYWAIT P0, [R0+URZ], R3 ;  /* 0x00000003000075a7 */ /* 0x0022a400080011ff */
[----:B--2---:R-:W-:Y:S05]  /*a0d0*/  @!P0 NANOSLEEP.SYNCS 0x989680 ;  /* 0x009896800000895d */ /* 0x004fea0003900000 */
[----:B------:R-:W2:Y:S02]  /*a0e0*/  @!P0 SYNCS.PHASECHK.TRANS64 P0, [R0+URZ], R3 ;  /* 0x00000003000085a7 */ /* 0x000ea400080010ff */
[----:B--2---:R-:W-:Y:S05]  /*a0f0*/  @!P0 BRA `(.L_x_155) ;  /* 0xfffffffc00f08947 */ /* 0x004fea000383ffff */
[----:B------:R-:W-:Y:S05]  /*a100*/  BRA `(.L_x_156) ;  /* 0xffffff8c00407947 */ /* 0x000fea000383ffff */
.L_x_51:
[----:B------:R-:W-:-:S07]  /*a110*/  MOV R0, UR5 ;  /* 0x0000000500007c02 */ /* 0x000fce0008000f00 */
.L_x_157:
[----:B-1----:R1:W2:Y:S02]  /*a120*/  SYNCS.PHASECHK.TRANS64.TRYWAIT P0, [R0+URZ], R3 ;  /* 0x00000003000075a7 */ /* 0x0022a400080011ff */
[----:B--2---:R-:W-:Y:S05]  /*a130*/  @!P0 NANOSLEEP.SYNCS 0x989680 ;  /* 0x009896800000895d */ /* 0x004fea0003900000 */
[----:B------:R-:W2:Y:S02]  /*a140*/  @!P0 SYNCS.PHASECHK.TRANS64 P0, [R0+URZ], R3 ;  /* 0x00000003000085a7 */ /* 0x000ea400080010ff */
[----:B--2---:R-:W-:Y:S05]  /*a150*/  @!P0 BRA `(.L_x_157) ;  /* 0xfffffffc00f08947 */ /* 0x004fea000383ffff */
[----:B------:R-:W-:Y:S05]  /*a160*/  BRA `(.L_x_158) ;  /* 0xffffff8c004c7947 */ /* 0x000fea000383ffff */
.L_x_52:
[----:B------:R-:W-:-:S07]  /*a170*/  MOV R0, UR5 ;  /* 0x0000000500007c02 */ /* 0x000fce0008000f00 */
.L_x_159:
[----:B-1----:R1:W2:Y:S02]  /*a180*/  SYNCS.PHASECHK.TRANS64.TRYWAIT P0, [R0+URZ], R3 ;  /* 0x00000003000075a7 */ /* 0x0022a400080011ff */
[----:B--2---:R-:W-:Y:S05]  /*a190*/  @!P0 NANOSLEEP.SYNCS 0x989680 ;  /* 0x009896800000895d */ /* 0x004fea0003900000 */
[----:B------:R-:W2:Y:S02]  /*a1a0*/  @!P0 SYNCS.PHASECHK.TRANS64 P0, [R0+URZ], R3 ;  /* 0x00000003000085a7 */ /* 0x000ea400080010ff */
[----:B--2---:R-:W-:Y:S05]  /*a1b0*/  @!P0 BRA `(.L_x_159) ;  /* 0xfffffffc00f08947 */ /* 0x004fea000383ffff */
[----:B------:R-:W-:Y:S05]  /*a1c0*/  BRA `(.L_x_160) ;  /* 0xffffff8c00587947 */ /* 0x000fea000383ffff */
.L_x_55:
[----:B--2---:R2:W3:Y:S02]  /*a1d0*/  SYNCS.PHASECHK.TRANS64.TRYWAIT P0, [R2+URZ+0x150], R4 ;  /* 0x00015004020075a7 */ /* 0x0044e400080011ff */
[----:B---3--:R-:W-:Y:S05]  /*a1e0*/  @!P0 NANOSLEEP.SYNCS 0x989680 ;  /* 0x009896800000895d */ /* 0x008fea0003900000 */
[----:B------:R-:W3:Y:S02]  /*a1f0*/  @!P0 SYNCS.PHASECHK.TRANS64 P0, [R2+URZ+0x150], R4 ;  /* 0x00015004020085a7 */ /* 0x000ee400080010ff */
[----:B---3--:R-:W-:Y:S05]  /*a200*/  @!P0 BRA `(.L_x_55) ;  /* 0xfffffffc00f08947 */ /* 0x008fea000383ffff */
[----:B------:R-:W-:Y:S05]  /*a210*/  BRA `(.L_x_161) ;  /* 0xffffff8c00b47947 */ /* 0x000fea000383ffff */
.L_x_56:
[----:B------:R-:W-:-:S07]  /*a220*/  MOV R2, UR4 ;  /* 0x0000000400027c02 */ /* 0x000fce0008000f00 */
.L_x_162:
[----:B--2---:R2:W3:Y:S02]  /*a230*/  SYNCS.PHASECHK.TRANS64.TRYWAIT P0, [R2+URZ+0x100], R5 ;  /* 0x00010005020075a7 */ /* 0x0044e400080011ff */
[----:B---3--:R-:W-:Y:S05]  /*a240*/  @!P0 NANOSLEEP.SYNCS 0x989680 ;  /* 0x009896800000895d */ /* 0x008fea0003900000 */
[----:B------:R-:W3:Y:S02]  /*a250*/  @!P0 SYNCS.PHASECHK.TRANS64 P0, [R2+URZ+0x100], R5 ;  /* 0x00010005020085a7 */ /* 0x000ee400080010ff */
[----:B---3--:R-:W-:Y:S05]  /*a260*/  @!P0 BRA `(.L_x_162) ;  /* 0xfffffffc00f08947 */ /* 0x008fea000383ffff */
[----:B------:R-:W-:Y:S05]  /*a270*/  BRA `(.L_x_163) ;  /* 0xffffff8c00c47947 */ /* 0x000fea000383ffff */
.L_x_57:
[----:B--2---:R2:W3:Y:S02]  /*a280*/  SYNCS.PHASECHK.TRANS64.TRYWAIT P1, [R2+URZ+0xf0], R4 ;  /* 0x0000f004020075a7 */ /* 0x0044e400080211ff */
[----:B---3--:R-:W-:Y:S05]  /*a290*/  @!P1 NANOSLEEP.SYNCS 0x989680 ;  /* 0x009896800000995d */ /* 0x008fea0003900000 */
[----:B------:R-:W3:Y:S02]  /*a2a0*/  @!P1 SYNCS.PHASECHK.TRANS64 P1, [R2+URZ+0xf0], R4 ;  /* 0x0000f004020095a7 */ /* 0x000ee400080210ff */
[----:B---3--:R-:W-:Y:S05]  /*a2b0*/  @!P1 BRA `(.L_x_57) ;  /* 0xfffffffc00f09947 */ /* 0x008fea000383ffff */
[----:B------:R-:W-:Y:S05]  /*a2c0*/  BRA `(.L_x_164) ;  /* 0xffffff8c00f47947 */ /* 0x000fea000383ffff */
.L_x_60:
[----:B------:R-:W-:-:S07]  /*a2d0*/  MOV R0, UR4 ;  /* 0x0000000400007c02 */ /* 0x000fce0008000f00 */
.L_x_165:
[----:B--2---:R2:W3:Y:S02]  /*a2e0*/  SYNCS.PHASECHK.TRANS64.TRYWAIT P0, [R0+URZ+0x100], R2 ;  /* 0x00010002000075a7 */ /* 0x0044e400080011ff */
[----:B---3--:R-:W-:Y:S05]  /*a2f0*/  @!P0 NANOSLEEP.SYNCS 0x989680 ;  /* 0x009896800000895d */ /* 0x008fea0003900000 */
[----:B------:R-:W3:Y:S02]  /*a300*/  @!P0 SYNCS.PHASECHK.TRANS64 P0, [R0+URZ+0x100], R2 ;  /* 0x00010002000085a7 */ /* 0x000ee400080010ff */
[----:B---3--:R-:W-:Y:S05]  /*a310*/  @!P0 BRA `(.L_x_165) ;  /* 0xfffffffc00f08947 */ /* 0x008fea000383ffff */
[----:B------:R-:W-:Y:S05]  /*a320*/  BRA `(.L_x_59) ;  /* 0xffffff9000487947 */ /* 0x000fea000383ffff */
.L_x_67:
[----:B-1----:R1:W2:Y:S02]  /*a330*/  SYNCS.PHASECHK.TRANS64.TRYWAIT P1, [R0+URZ+0xf0], R2 ;  /* 0x0000f002000075a7 */ /* 0x0022a400080211ff */
[----:B--2---:R-:W-:Y:S05]  /*a340*/  @!P1 NANOSLEEP.SYNCS 0x989680 ;  /* 0x009896800000995d */ /* 0x004fea0003900000 */
[----:B------:R-:W2:Y:S02]  /*a350*/  @!P1 SYNCS.PHASECHK.TRANS64 P1, [R0+URZ+0xf0], R2 ;  /* 0x0000f002000095a7 */ /* 0x000ea400080210ff */
[----:B--2---:R-:W-:Y:S05]  /*a360*/  @!P1 BRA `(.L_x_67) ;  /* 0xfffffffc00f09947 */ /* 0x004fea000383ffff */
[----:B------:R-:W-:Y:S05]  /*a370*/  BRA `(.L_x_166) ;  /* 0xffffff9400ac7947 */ /* 0x000fea000383ffff */
.L_x_68:
[----:B------:R-:W-:-:S07]  /*a380*/  MOV R2, UR23 ;  /* 0x0000001700027c02 */ /* 0x000fce0008000f00 */
.L_x_167:
[----:B-1----:R1:W2:Y:S02]  /*a390*/  SYNCS.PHASECHK.TRANS64.TRYWAIT P0, [R2+URZ+0x130], R0 ;  /* 0x00013000020075a7 */ /* 0x0022a400080011ff */
[----:B--2---:R-:W-:Y:S05]  /*a3a0*/  @!P0 NANOSLEEP.SYNCS 0x989680 ;  /* 0x009896800000895d */ /* 0x004fea0003900000 */
[----:B------:R-:W2:Y:S02]  /*a3b0*/  @!P0 SYNCS.PHASECHK.TRANS64 P0, [R2+URZ+0x130], R0 ;  /* 0x00013000020085a7 */ /* 0x000ea400080010ff */
[----:B--2---:R-:W-:Y:S05]  /*a3c0*/  @!P0 BRA `(.L_x_167) ;  /* 0xfffffffc00f08947 */ /* 0x004fea000383ffff */
[----:B------:R-:W-:Y:S05]  /*a3d0*/  BRA `(.L_x_168) ;  /* 0xffffff9400fc7947 */ /* 0x000fea000383ffff */
.L_x_71:
[----:B------:R-:W-:Y:S07]  /*a3e0*/  MOV R0, UR5 ;  /* 0x0000000500007c02 */ /* 0x000fee0008000f00 */
.L_x_169:
[----:B-1----:R1:W2:Y:S02]  /*a3f0*/  SYNCS.PHASECHK.TRANS64.TRYWAIT P0, [R0+URZ], R2 ;  /* 0x00000002000075a7 */ /* 0x0022a400080011ff */
[----:B--2---:R-:W-:Y:S05]  /*a400*/  @!P0 NANOSLEEP.SYNCS 0x989680 ;  /* 0x009896800000895d */ /* 0x004fea0003900000 */
[----:B------:R-:W2:Y:S02]  /*a410*/  @!P0 SYNCS.PHASECHK.TRANS64 P0, [R0+URZ], R2 ;  /* 0x00000002000085a7 */ /* 0x000ea400080010ff */
[----:B--2---:R-:W-:Y:S05]  /*a420*/  @!P0 BRA `(.L_x_169) ;  /* 0xfffffffc00f08947 */ /* 0x004fea000383ffff */
[----:B------:R-:W-:Y:S05]  /*a430*/  BRA `(.L_x_70) ;  /* 0xffffff9800187947 */ /* 0x000fea000383ffff */
.L_x_74:
[----:B------:R-:W-:-:S07]  /*a440*/  MOV R0, UR4 ;  /* 0x0000000400007c02 */ /* 0x000fce0008000f00 */
.L_x_170:
[----:B--2---:R2:W4:Y:S02]  /*a450*/  SYNCS.PHASECHK.TRANS64.TRYWAIT P0, [R0+URZ], R2 ;  /* 0x00000002000075a7 */ /* 0x00452400080011ff */
[----:B----4-:R-:W-:Y:S05]  /*a460*/  @!P0 NANOSLEEP.SYNCS 0x989680 ;  /* 0x009896800000895d */ /* 0x010fea0003900000 */
[----:B------:R-:W4:Y:S02]  /*a470*/  @!P0 SYNCS.PHASECHK.TRANS64 P0, [R0+URZ], R2 ;  /* 0x00000002000085a7 */ /* 0x000f2400080010ff */
[----:B----4-:R-:W-:Y:S05]  /*a480*/  @!P0 BRA `(.L_x_170) ;  /* 0xfffffffc00f08947 */ /* 0x010fea000383ffff */
[----:B------:R-:W-:Y:S05]  /*a490*/  BRA `(.L_x_171) ;  /* 0xffffff9800cc7947 */ /* 0x000fea000383ffff */
.L_x_75:
[----:B------:R-:W-:-:S07]  /*a4a0*/  MOV R0, UR5 ;  /* 0x0000000500007c02 */ /* 0x000fce0008000f00 */
.L_x_172:
[----:B-1----:R1:W2:Y:S02]  /*a4b0*/  SYNCS.PHASECHK.TRANS64.TRYWAIT P0, [R0+URZ], R3 ;  /* 0x00000003000075a7 */ /* 0x0022a400080011ff */
[----:B--2---:R-:W-:Y:S05]  /*a4c0*/  @!P0 NANOSLEEP.SYNCS 0x989680 ;  /* 0x009896800000895d */ /* 0x004fea0003900000 */
[----:B------:R-:W2:Y:S02]  /*a4d0*/  @!P0 SYNCS.PHASECHK.TRANS64 P0, [R0+URZ], R3 ;  /* 0x00000003000085a7 */ /* 0x000ea400080010ff */
[----:B--2---:R-:W-:Y:S05]  /*a4e0*/  @!P0 BRA `(.L_x_172) ;  /* 0xfffffffc00f08947 */ /* 0x004fea000383ffff */
[----:B------:R-:W-:Y:S05]  /*a4f0*/  BRA `(.L_x_173) ;  /* 0xffffff9800d87947 */ /* 0x000fea000383ffff */
.L_x_76:
[----:B------:R-:W-:-:S07]  /*a500*/  MOV R0, UR5 ;  /* 0x0000000500007c02 */ /* 0x000fce0008000f00 */
.L_x_174:
[----:B-1----:R1:W2:Y:S02]  /*a510*/  SYNCS.PHASECHK.TRANS64.TRYWAIT P0, [R0+URZ], R3 ;  /* 0x00000003000075a7 */ /* 0x0022a400080011ff */
[----:B--2---:R-:W-:Y:S05]  /*a520*/  @!P0 NANOSLEEP.SYNCS 0x989680 ;  /* 0x009896800000895d */ /* 0x004fea0003900000 */
[----:B------:R-:W2:Y:S02]  /*a530*/  @!P0 SYNCS.PHASECHK.TRANS64 P0, [R0+URZ], R3 ;  /* 0x00000003000085a7 */ /* 0x000ea400080010ff */
[----:B--2---:R-:W-:Y:S05]  /*a540*/  @!P0 BRA `(.L_x_174) ;  /* 0xfffffffc00f08947 */ /* 0x004fea000383ffff */
[----:B------:R-:W-:Y:S05]  /*a550*/  BRA `(.L_x_175) ;  /* 0xffffff9800e47947 */ /* 0x000fea000383ffff */
.L_x_77:
[----:B-1----:R-:W-:-:S07]  /*a560*/  MOV R0, UR4 ;  /* 0x0000000400007c02 */ /* 0x002fce0008000f00 */
.L_x_176:
[----:B-1----:R1:W2:Y:S02]  /*a570*/  SYNCS.PHASECHK.TRANS64.TRYWAIT P0, [R0+URZ], R2 ;  /* 0x00000002000075a7 */ /* 0x0022a400080011ff */
[----:B--2---:R-:W-:Y:S05]  /*a580*/  @!P0 NANOSLEEP.SYNCS 0x989680 ;  /* 0x009896800000895d */ /* 0x004fea0003900000 */
[----:B------:R-:W2:Y:S02]  /*a590*/  @!P0 SYNCS.PHASECHK.TRANS64 P0, [R0+URZ], R2 ;  /* 0x00000002000085a7 */ /* 0x000ea400080010ff */
[----:B--2---:R-:W-:Y:S05]  /*a5a0*/  @!P0 BRA `(.L_x_176) ;  /* 0xfffffffc00f08947 */ /* 0x004fea000383ffff */
[----:B------:R-:W-:Y:S05]  /*a5b0*/  BRA `(.L_x_177) ;  /* 0xffffff9800f07947 */ /* 0x000fea000383ffff */
.L_x_82:
[----:B---3--:R3:W4:Y:S02]  /*a5c0*/  SYNCS.PHASECHK.TRANS64.TRYWAIT P0, [R12+URZ+0xf0], R0 ;  /* 0x0000f0000c0075a7 */ /* 0x00872400080011ff */
[----:B----4-:R-:W-:Y:S05]  /*a5d0*/  @!P0 NANOSLEEP.SYNCS 0x989680 ;  /* 0x009896800000895d */ /* 0x010fea0003900000 */
[----:B------:R-:W4:Y:S02]  /*a5e0*/  @!P0 SYNCS.PHASECHK.TRANS64 P0, [R12+URZ+0xf0], R0 ;  /* 0x0000f0000c0085a7 */ /* 0x000f2400080010ff */
[----:B----4-:R-:W-:Y:S05]  /*a5f0*/  @!P0 BRA `(.L_x_82) ;  /* 0xfffffffc00f08947 */ /* 0x010fea000383ffff */
[----:B------:R-:W-:Y:S05]  /*a600*/  BRA `(.L_x_178) ;  /* 0xffffffa000107947 */ /* 0x000fea000383ffff */
.L_x_85:
[----:B-1----:R-:W-:Y:S07]  /*a610*/  MOV R0, UR21 ;  /* 0x0000001500007c02 */ /* 0x002fee0008000f00 */
.L_x_179:
[----:B-1----:R1:W3:Y:S02]  /*a620*/  SYNCS.PHASECHK.TRANS64.TRYWAIT P2, [R0+URZ+0xe8], R6 ;  /* 0x0000e806000075a7 */ /* 0x0022e400080411ff */
[----:B---3--:R-:W-:Y:S05]  /*a630*/  @!P2 NANOSLEEP.SYNCS 0x989680 ;  /* 0x009896800000a95d */ /* 0x008fea0003900000 */
[----:B------:R-:W3:Y:S02]  /*a640*/  @!P2 SYNCS.PHASECHK.TRANS64 P2, [R0+URZ+0xe8], R6 ;  /* 0x0000e8060000a5a7 */ /* 0x000ee400080410ff */
[----:B---3--:R-:W-:Y:S05]  /*a650*/  @!P2 BRA `(.L_x_179) ;  /* 0xfffffffc00f0a947 */ /* 0x008fea000383ffff */
[----:B------:R-:W-:Y:S05]  /*a660*/  BRA `(.L_x_84) ;  /* 0xffffffa400787947 */ /* 0x000fea000383ffff */
.L_x_88:
[----:B------:R-:W-:Y:S07]  /*a670*/  MOV R0, UR21 ;  /* 0x0000001500007c02 */ /* 0x000fee0008000f00 */
.L_x_180:
[----:B-1----:R1:W3:Y:S02]  /*a680*/  SYNCS.PHASECHK.TRANS64.TRYWAIT P0, [R0+URZ+0xc0], R9 ;  /* 0x0000c009000075a7 */ /* 0x0022e400080011ff */
[----:B---3--:R-:W-:Y:S05]  /*a690*/  @!P0 NANOSLEEP.SYNCS 0x989680 ;  /* 0x009896800000895d */ /* 0x008fea0003900000 */
[----:B------:R-:W3:Y:S02]  /*a6a0*/  @!P0 SYNCS.PHASECHK.TRANS64 P0, [R0+URZ+0xc0], R9 ;  /* 0x0000c009000085a7 */ /* 0x000ee400080010ff */
[----:B---3--:R-:W-:Y:S05]  /*a6b0*/  @!P0 BRA `(.L_x_180) ;  /* 0xfffffffc00f08947 */ /* 0x008fea000383ffff */
[----:B------:R-:W-:Y:S05]  /*a6c0*/  BRA `(.L_x_181) ;  /* 0xffffffa400d47947 */ /* 0x000fea000383ffff */
.L_x_89:
[----:B------:R-:W-:Y:S07]  /*a6d0*/  MOV R0, UR21 ;  /* 0x0000001500007c02 */ /* 0x000fee0008000f00 */
.L_x_182:
[----:B-1----:R1:W3:Y:S02]  /*a6e0*/  SYNCS.PHASECHK.TRANS64.TRYWAIT P0, [R0+URZ+0xc8], R9 ;  /* 0x0000c809000075a7 */ /* 0x0022e400080011ff */
[----:B---3--:R-:W-:Y:S05]  /*a6f0*/  @!P0 NANOSLEEP.SYNCS 0x989680 ;  /* 0x009896800000895d */ /* 0x008fea0003900000 */
[----:B------:R-:W3:Y:S02]  /*a700*/  @!P0 SYNCS.PHASECHK.TRANS64 P0, [R0+URZ+0xc8], R9 ;  /* 0x0000c809000085a7 */ /* 0x000ee400080010ff */
[----:B---3--:R-:W-:Y:S05]  /*a710*/  @!P0 BRA `(.L_x_182) ;  /* 0xfffffffc00f08947 */ /* 0x008fea000383ffff */
[----:B------:R-:W-:Y:S05]  /*a720*/  BRA `(.L_x_183) ;  /* 0xffffffa800107947 */ /* 0x000fea000383ffff */
.L_x_90:
[----:B------:R-:W-:Y:S07]  /*a730*/  MOV R0, UR21 ;  /* 0x0000001500007c02 */ /* 0x000fee0008000f00 */
.L_x_184:
[----:B-1----:R1:W3:Y:S02]  /*a740*/  SYNCS.PHASECHK.TRANS64.TRYWAIT P0, [R0+URZ+0xd0], R9 ;  /* 0x0000d009000075a7 */ /* 0x0022e400080011ff */
[----:B---3--:R-:W-:Y:S05]  /*a750*/  @!P0 NANOSLEEP.SYNCS 0x989680 ;  /* 0x009896800000895d */ /* 0x008fea0003900000 */
[----:B------:R-:W3:Y:S02]  /*a760*/  @!P0 SYNCS.PHASECHK.TRANS64 P0, [R0+URZ+0xd0], R9 ;  /* 0x0000d009000085a7 */ /* 0x000ee400080010ff */
[----:B---3--:R-:W-:Y:S05]  /*a770*/  @!P0 BRA `(.L_x_184) ;  /* 0xfffffffc00f08947 */ /* 0x008fea000383ffff */
[----:B------:R-:W-:Y:S05]  /*a780*/  BRA `(.L_x_185) ;  /* 0xffffffa800587947 */ /* 0x000fea000383ffff */
.L_x_91:
[----:B------:R-:W-:Y:S07]  /*a790*/  MOV R0, UR21 ;  /* 0x0000001500007c02 */ /* 0x000fee0008000f00 */
.L_x_186:
[----:B-1----:R1:W3:Y:S02]  /*a7a0*/  SYNCS.PHASECHK.TRANS64.TRYWAIT P0, [R0+URZ+0xd8], R9 ;  /* 0x0000d809000075a7 */ /* 0x0022e400080011ff */
[----:B---3--:R-:W-:Y:S05]  /*a7b0*/  @!P0 NANOSLEEP.SYNCS 0x989680 ;  /* 0x009896800000895d */ /* 0x008fea0003900000 */
[----:B------:R-:W3:Y:S02]  /*a7c0*/  @!P0 SYNCS.PHASECHK.TRANS64 P0, [R0+URZ+0xd8], R9 ;  /* 0x0000d809000085a7 */ /* 0x000ee400080010ff */
[----:B---3--:R-:W-:Y:S05]  /*a7d0*/  @!P0 BRA `(.L_x_186) ;  /* 0xfffffffc00f08947 */ /* 0x008fea000383ffff */
[----:B------:R-:W-:Y:S05]  /*a7e0*/  BRA `(.L_x_187) ;  /* 0xffffffa8009c7947 */ /* 0x000fea000383ffff */
.L_x_93:
[----:B------:R-:W-:-:S07]  /*a7f0*/  MOV R0, UR21 ;  /* 0x0000001500007c02 */ /* 0x000fce0008000f00 */
.L_x_188:
[----:B-1----:R1:W4:Y:S02]  /*a800*/  SYNCS.PHASECHK.TRANS64.TRYWAIT P0, [R0+URZ+0xc0], R2 ;  /* 0x0000c002000075a7 */ /* 0x00232400080011ff */
[----:B----4-:R-:W-:Y:S05]  /*a810*/  @!P0 NANOSLEEP.SYNCS 0x989680 ;  /* 0x009896800000895d */ /* 0x010fea0003900000 */
[----:B------:R-:W4:Y:S02]  /*a820*/  @!P0 SYNCS.PHASECHK.TRANS64 P0, [R0+URZ+0xc0], R2 ;  /* 0x0000c002000085a7 */ /* 0x000f2400080010ff */
[----:B----4-:R-:W-:Y:S05]  /*a830*/  @!P0 BRA `(.L_x_188) ;  /* 0xfffffffc00f08947 */ /* 0x010fea000383ffff */
[----:B------:R-:W-:Y:S05]  /*a840*/  BRA `(.L_x_189) ;  /* 0xffffffac00147947 */ /* 0x000fea000383ffff */
.L_x_94:
[----:B-1----:R-:W-:-:S07]  /*a850*/  MOV R0, UR21 ;  /* 0x0000001500007c02 */ /* 0x002fce0008000f00 */
.L_x_190:
[----:B-1----:R1:W4:Y:S02]  /*a860*/  SYNCS.PHASECHK.TRANS64.TRYWAIT P0, [R0+URZ+0xc8], R2 ;  /* 0x0000c802000075a7 */ /* 0x00232400080011ff */
[----:B----4-:R-:W-:Y:S05]  /*a870*/  @!P0 NANOSLEEP.SYNCS 0x989680 ;  /* 0x009896800000895d */ /* 0x010fea0003900000 */
[----:B------:R-:W4:Y:S02]  /*a880*/  @!P0 SYNCS.PHASECHK.TRANS64 P0, [R0+URZ+0xc8], R2 ;  /* 0x0000c802000085a7 */ /* 0x000f2400080010ff */
[----:B----4-:R-:W-:Y:S05]  /*a890*/  @!P0 BRA `(.L_x_190) ;  /* 0xfffffffc00f08947 */ /* 0x010fea000383ffff */
[----:B------:R-:W-:Y:S05]  /*a8a0*/  BRA `(.L_x_191) ;  /* 0xffffffac00047947 */ /* 0x000fea000383ffff */
.L_x_95:
[----:B-1----:R-:W-:-:S07]  /*a8b0*/  MOV R0, UR21 ;  /* 0x0000001500007c02 */ /* 0x002fce0008000f00 */
.L_x_192:
[----:B-1----:R1:W4:Y:S02]  /*a8c0*/  SYNCS.PHASECHK.TRANS64.TRYWAIT P0, [R0+URZ+0xd0], R2 ;  /* 0x0000d002000075a7 */ /* 0x00232400080011ff */
[----:B----4-:R-:W-:Y:S05]  /*a8d0*/  @!P0 NANOSLEEP.SYNCS 0x989680 ;  /* 0x009896800000895d */ /* 0x010fea0003900000 */
[----:B------:R-:W4:Y:S02]  /*a8e0*/  @!P0 SYNCS.PHASECHK.TRANS64 P0, [R0+URZ+0xd0], R2 ;  /* 0x0000d002000085a7 */ /* 0x000f2400080010ff */
[----:B----4-:R-:W-:Y:S05]  /*a8f0*/  @!P0 BRA `(.L_x_192) ;  /* 0xfffffffc00f08947 */ /* 0x010fea000383ffff */
[----:B------:R-:W-:Y:S05]  /*a900*/  BRA `(.L_x_193) ;  /* 0xffffffa800f47947 */ /* 0x000fea000383ffff */
.L_x_97:
[----:B-1----:R1:W2:Y:S02]  /*a910*/  SYNCS.PHASECHK.TRANS64.TRYWAIT P0, [R3+URZ+0xf0], R0 ;  /* 0x0000f000030075a7 */ /* 0x0022a400080011ff */
[----:B--2---:R-:W-:Y:S05]  /*a920*/  @!P0 NANOSLEEP.SYNCS 0x989680 ;  /* 0x009896800000895d */ /* 0x004fea0003900000 */
[----:B------:R-:W2:Y:S02]  /*a930*/  @!P0 SYNCS.PHASECHK.TRANS64 P0, [R3+URZ+0xf0], R0 ;  /* 0x0000f000030085a7 */ /* 0x000ea400080010ff */
[----:B--2---:R-:W-:Y:S05]  /*a940*/  @!P0 BRA `(.L_x_97) ;  /* 0xfffffffc00f08947 */ /* 0x004fea000383ffff */
[----:B------:R-:W-:Y:S05]  /*a950*/  BRA `(.L_x_194) ;  /* 0xffffffac00c07947 */ /* 0x000fea000383ffff */
.L_x_108:
[----:B-1----:R1:W2:Y:S02]  /*a960*/  SYNCS.PHASECHK.TRANS64.TRYWAIT P1, [R2+URZ+0xa0], R0 ;  /* 0x0000a000020075a7 */ /* 0x0022a400080211ff */
[----:B--2---:R-:W-:Y:S05]  /*a970*/  @!P1 NANOSLEEP.SYNCS 0x989680 ;  /* 0x009896800000995d */ /* 0x004fea0003900000 */
[----:B------:R-:W2:Y:S02]  /*a980*/  @!P1 SYNCS.PHASECHK.TRANS64 P1, [R2+URZ+0xa0], R0 ;  /* 0x0000a000020095a7 */ /* 0x000ea400080210ff */
[----:B--2---:R-:W-:Y:S05]  /*a990*/  @!P1 BRA `(.L_x_108) ;  /* 0xfffffffc00f09947 */ /* 0x004fea000383ffff */
[----:B------:R-:W-:Y:S05]  /*a9a0*/  BRA `(.L_x_107) ;  /* 0xffffffbc00347947 */ /* 0x000fea000383ffff */
.L_x_110:
[----:B-1----:R1:W2:Y:S02]  /*a9b0*/  SYNCS.PHASECHK.TRANS64.TRYWAIT P0, [R52+URZ+0x110], R3 ;  /* 0x00011003340075a7 */ /* 0x0022a400080011ff */
[----:B--2---:R-:W-:Y:S05]  /*a9c0*/  @!P0 NANOSLEEP.SYNCS 0x989680 ;  /* 0x009896800000895d */ /* 0x004fea0003900000 */
[----:B------:R-:W2:Y:S02]  /*a9d0*/  @!P0 SYNCS.PHASECHK.TRANS64 P0, [R52+URZ+0x110], R3 ;  /* 0x00011003340085a7 */ /* 0x000ea400080010ff */
[----:B--2---:R-:W-:Y:S05]  /*a9e0*/  @!P0 BRA `(.L_x_110) ;  /* 0xfffffffc00f08947 */ /* 0x004fea000383ffff */
[----:B------:R-:W-:Y:S05]  /*a9f0*/  BRA `(.L_x_109) ;  /* 0xffffffbc00887947 */ /* 0x000fea000383ffff */
.L_x_118:
[----:B--2---:R2:W3:Y:S02]  /*aa00*/  SYNCS.PHASECHK.TRANS64.TRYWAIT P0, [R0+URZ+0xa0], R2 ;  /* 0x0000a002000075a7 */ /* 0x0044e400080011ff */
[----:B---3--:R-:W-:Y:S05]  /*aa10*/  @!P0 NANOSLEEP.SYNCS 0x989680 ;  /* 0x009896800000895d */ /* 0x008fea0003900000 */
[----:B------:R-:W3:Y:S02]  /*aa20*/  @!P0 SYNCS.PHASECHK.TRANS64 P0, [R0+URZ+0xa0], R2 ;  /* 0x0000a002000085a7 */ /* 0x000ee400080010ff */
[----:B---3--:R-:W-:Y:S05]  /*aa30*/  @!P0 BRA `(.L_x_118) ;  /* 0xfffffffc00f08947 */ /* 0x008fea000383ffff */
[----:B------:R-:W-:Y:S05]  /*aa40*/  BRA `(.L_x_117) ;  /* 0xffffffc8007c7947 */ /* 0x000fea000383ffff */
.L_x_126:
[----:B--2---:R2:W3:Y:S02]  /*aa50*/  SYNCS.PHASECHK.TRANS64.TRYWAIT P0, [R0+URZ+0xa0], R4 ;  /* 0x0000a004000075a7 */ /* 0x0044e400080011ff */
[----:B---3--:R-:W-:Y:S05]  /*aa60*/  @!P0 NANOSLEEP.SYNCS 0x989680 ;  /* 0x009896800000895d */ /* 0x008fea0003900000 */
[----:B------:R-:W3:Y:S02]  /*aa70*/  @!P0 SYNCS.PHASECHK.TRANS64 P0, [R0+URZ+0xa0], R4 ;  /* 0x0000a004000085a7 */ /* 0x000ee400080010ff */
[----:B---3--:R-:W-:Y:S05]  /*aa80*/  @!P0 BRA `(.L_x_126) ;  /* 0xfffffffc00f08947 */ /* 0x008fea000383ffff */
[----:B------:R-:W-:Y:S05]  /*aa90*/  BRA `(.L_x_125) ;  /* 0xffffffd400b87947 */ /* 0x000fea000383ffff */
.L_x_134:
[----:B--2---:R2:W3:Y:S02]  /*aaa0*/  SYNCS.PHASECHK.TRANS64.TRYWAIT P0, [R0+URZ+0xa0], R2 ;  /* 0x0000a002000075a7 */ /* 0x0044e400080011ff */
[----:B---3--:R-:W-:Y:S05]  /*aab0*/  @!P0 NANOSLEEP.SYNCS 0x989680 ;  /* 0x009896800000895d */ /* 0x008fea0003900000 */
[----:B------:R-:W3:Y:S02]  /*aac0*/  @!P0 SYNCS.PHASECHK.TRANS64 P0, [R0+URZ+0xa0], R2 ;  /* 0x0000a002000085a7 */ /* 0x000ee400080010ff */
[----:B---3--:R-:W-:Y:S05]  /*aad0*/  @!P0 BRA `(.L_x_134) ;  /* 0xfffffffc00f08947 */ /* 0x008fea000383ffff */
[----:B------:R-:W-:Y:S05]  /*aae0*/  BRA `(.L_x_133) ;  /* 0xffffffe400047947 */ /* 0x000fea000383ffff */
        .weak           $__internal_0_$__cuda_sm10x_tcgen05_guardrail_trap_col_being_dealloced_not_returned_by_alloc
        .type           $__internal_0_$__cuda_sm10x_tcgen05_guardrail_trap_col_being_dealloced_not_returned_by_alloc,@function
        .size           $__internal_0_$__cuda_sm10x_tcgen05_guardrail_trap_col_being_dealloced_not_returned_by_alloc,($__internal_1_$__cuda_sm10x_tcgen05_guardrail_trap_phase_invalid_during_alloc - $__internal_0_$__cuda_sm10x_tcgen05_guardrail_trap_col_being_dealloced_not_returned_by_alloc)
$__internal_0_$__cuda_sm10x_tcgen05_guardrail_trap_col_being_dealloced_not_returned_by_alloc:
[----:B------:R-:W-:Y:S05]  /*aaf0*/  BPT.TRAP 0x1 ;  /* 0x000000040000795c */ /* 0x000fea0000300000 */
[----:B------:R-:W-:-:S04]  /*ab00*/  HFMA2 R3, -RZ, RZ, 0, 0 ;  /* 0x00000000ff037431 */ /* 0x000fc800000001ff */
[----:B------:R-:W-:Y:S05]  /*ab10*/  RET.REL.NODEC R2 `(_ZN7cutlass13device_kernelINS_4gemm6kernel13GemmUniversalIN4cute5tupleIJiiiiEEENS1_10collective13CollectiveMmaINS1_35MainloopSm100TmaUmmaWarpSpecializedILi10ELi2ELi4ENS5_IJNS4_1CILi4EEENSA_ILi2EEENSA_ILi1EEEEEEEENS5_IJNSA_ILi64EEENSA_ILi256EEESG_EEEaNS5_IJlSD_lEEEaSJ_NS4_8TiledMMAINS4_8MMA_AtomIJNS4_15SM100_MMA_S8_SSIaaiLi64ELi256ELNS4_4UMMA5MajorE0ELSO_0ELNSN_8SaturateE0EEEEEENS4_6LayoutINS5_IJSD_SD_SD_EEENS5_IJNSA_ILi0EEESU_SU_EEEEENS5_IJNS4_10UnderscoreESX_SX_EEEEENS4_23SM90_TMA_LOAD_MULTICASTENS4_14ComposedLayoutINS4_7SwizzleILi2ELi4ELi3EEENS4_18smem_ptr_flag_bitsILi8EEENSS_INS5_IJNSA_ILi8EEESG_EEENS5_IJSG_SD_EEEEEEEvNS4_8identityES10_S1A_vS1B_EENS_8epilogue10collective18CollectiveEpilogueINS1D_23Sm100TmaWarpSpecializedILi4ELi2ELi32ELb0ELb0EEEJSI_NS5_IJNSS_ISG_SD_EES1I_EEEaSJ_aSJ_NS1D_6fusion15FusionCallbacksIS1H_NS1K_17LinearCombinationIaiaiLNS_15FloatRoundStyleE2EEESI_S1J_JEEENS4_5SM1004TMEM4LOAD26SM100_TMEM_LOAD_16dp32b32xENS4_13SM90_TMA_LOADES1A_NS4_39AutoVectorizingCopyWithAssumedAlignmentILi128EEENS4_14SM90_TMA_STOREES1A_S1W_S1W_EEEvvEEEEvNT_6ParamsE) ;  /* 0xffffff5402387950 */ /* 0x000fea0003c3ffff */
        .weak           $__internal_1_$__cuda_sm10x_tcgen05_guardrail_trap_phase_invalid_during_alloc
        .type           $__internal_1_$__cuda_sm10x_tcgen05_guardrail_trap_phase_invalid_during_alloc,@function
        .size           $__internal_1_$__cuda_sm10x_tcgen05_guardrail_trap_phase_invalid_during_alloc,($__internal_2_$__cuda_sm10x_tcgen05_guardrail_trap_unallocated_columns_being_dealloced - $__internal_1_$__cuda_sm10x_tcgen05_guardrail_trap_phase_invalid_during_alloc)
$__internal_1_$__cuda_sm10x_tcgen05_guardrail_trap_phase_invalid_during_alloc:
[----:B------:R-:W-:Y:S05]  /*ab20*/  BPT.TRAP 0x1 ;  /* 0x000000040000795c */ /* 0x000fea0000300000 */
[----:B------:R-:W-:-:S04]  /*ab30*/  MOV R5, 0x0 ;  /* 0x0000000000057802 */ /* 0x000fc80000000f00 */
[----:B------:R-:W-:Y:S05]  /*ab40*/  RET.REL.NODEC R4 `(_ZN7cutlass13device_kernelINS_4gemm6kernel13GemmUniversalIN4cute5tupleIJiiiiEEENS1_10collective13CollectiveMmaINS1_35MainloopSm100TmaUmmaWarpSpecializedILi10ELi2ELi4ENS5_IJNS4_1CILi4EEENSA_ILi2EEENSA_ILi1EEEEEEEENS5_IJNSA_ILi64EEENSA_ILi256EEESG_EEEaNS5_IJlSD_lEEEaSJ_NS4_8TiledMMAINS4_8MMA_AtomIJNS4_15SM100_MMA_S8_SSIaaiLi64ELi256ELNS4_4UMMA5MajorE0ELSO_0ELNSN_8SaturateE0EEEEEENS4_6LayoutINS5_IJSD_SD_SD_EEENS5_IJNSA_ILi0EEESU_SU_EEEEENS5_IJNS4_10UnderscoreESX_SX_EEEEENS4_23SM90_TMA_LOAD_MULTICASTENS4_14ComposedLayoutINS4_7SwizzleILi2ELi4ELi3EEENS4_18smem_ptr_flag_bitsILi8EEENSS_INS5_IJNSA_ILi8EEESG_EEENS5_IJSG_SD_EEEEEEEvNS4_8identityES10_S1A_vS1B_EENS_8epilogue10collective18CollectiveEpilogueINS1D_23Sm100TmaWarpSpecializedILi4ELi2ELi32ELb0ELb0EEEJSI_NS5_IJNSS_ISG_SD_EES1I_EEEaSJ_aSJ_NS1D_6fusion15FusionCallbacksIS1H_NS1K_17LinearCombinationIaiaiLNS_15FloatRoundStyleE2EEESI_S1J_JEEENS4_5SM1004TMEM4LOAD26SM100_TMEM_LOAD_16dp32b32xENS4_13SM90_TMA_LOADES1A_NS4_39AutoVectorizingCopyWithAssumedAlignmentILi128EEENS4_14SM90_TMA_STOREES1A_S1W_S1W_EEEvvEEEEvNT_6ParamsE) ;  /* 0xffffff54042c7950 */ /* 0x000fea0003c3ffff */
        .weak           $__internal_2_$__cuda_sm10x_tcgen05_guardrail_trap_unallocated_columns_being_dealloced
        .type           $__internal_2_$__cuda_sm10x_tcgen05_guardrail_trap_unallocated_columns_being_dealloced,@function
        .size           $__internal_2_$__cuda_sm10x_tcgen05_guardrail_trap_unallocated_columns_being_dealloced,(.L_x_196 - $__internal_2_$__cuda_sm10x_tcgen05_guardrail_trap_unallocated_columns_being_dealloced)
$__internal_2_$__cuda_sm10x_tcgen05_guardrail_trap_unallocated_columns_being_dealloced:
[----:B------:R-:W-:Y:S05]  /*ab50*/  BPT.TRAP 0x1 ;  /* 0x000000040000795c */ /* 0x000fea0000300000 */
[----:B------:R-:W-:-:S04]  /*ab60*/  HFMA2 R3, -RZ, RZ, 0, 0 ;  /* 0x00000000ff037431 */ /* 0x000fc800000001ff */
[----:B------:R-:W-:Y:S05]  /*ab70*/  RET.REL.NODEC R2 `(_ZN7cutlass13device_kernelINS_4gemm6kernel13GemmUniversalIN4cute5tupleIJiiiiEEENS1_10collective13CollectiveMmaINS1_35MainloopSm100TmaUmmaWarpSpecializedILi10ELi2ELi4ENS5_IJNS4_1CILi4EEENSA_ILi2EEENSA_ILi1EEEEEEEENS5_IJNSA_ILi64EEENSA_ILi256EEESG_EEEaNS5_IJlSD_lEEEaSJ_NS4_8TiledMMAINS4_8MMA_AtomIJNS4_15SM100_MMA_S8_SSIaaiLi64ELi256ELNS4_4UMMA5MajorE0ELSO_0ELNSN_8SaturateE0EEEEEENS4_6LayoutINS5_IJSD_SD_SD_EEENS5_IJNSA_ILi0EEESU_SU_EEEEENS5_IJNS4_10UnderscoreESX_SX_EEEEENS4_23SM90_TMA_LOAD_MULTICASTENS4_14ComposedLayoutINS4_7SwizzleILi2ELi4ELi3EEENS4_18smem_ptr_flag_bitsILi8EEENSS_INS5_IJNSA_ILi8EEESG_EEENS5_IJSG_SD_EEEEEEEvNS4_8identityES10_S1A_vS1B_EENS_8epilogue10collective18CollectiveEpilogueINS1D_23Sm100TmaWarpSpecializedILi4ELi2ELi32ELb0ELb0EEEJSI_NS5_IJNSS_ISG_SD_EES1I_EEEaSJ_aSJ_NS1D_6fusion15FusionCallbacksIS1H_NS1K_17LinearCombinationIaiaiLNS_15FloatRoundStyleE2EEESI_S1J_JEEENS4_5SM1004TMEM4LOAD26SM100_TMEM_LOAD_16dp32b32xENS4_13SM90_TMA_LOADES1A_NS4_39AutoVectorizingCopyWithAssumedAlignmentILi128EEENS4_14SM90_TMA_STOREES1A_S1W_S1W_EEEvvEEEEvNT_6ParamsE) ;  /* 0xffffff5402207950 */ /* 0x000fea0003c3ffff */
.L_x_195:
[----:B------:R-:W-:-:S00]  /*ab80*/  BRA `(.L_x_195) ;  /* 0xfffffffc00fc7947 */ /* 0x000fc0000383ffff */
[----:B------:R-:W-:-:S00]  /*ab90*/  NOP ;  /* 0x0000000000007918 */ /* 0x000fc00000000000 */
        /* <DEDUP_REMOVED lines=14> */
.L_x_196:


//--------------------- .nv.global.init           --------------------------
	.section	.nv.global.init,"aw",@progbits
.nv.global.init:
	.type		$str$27,@object
	.size		$str$27,($str$28 - $str$27)
$str$27:
        /*0000*/ 	.byte	0x28, 0x61, 0x64, 0x64, 0x72, 0x65, 0x73, 0x73, 0x20, 0x26, 0x20, 0x6d, 0x61, 0x73, 0x6b, 0x29
        /*0010*/ 	.byte	0x20, 0x3d, 0x3d, 0x20, 0x30, 0x00
	.type		$str$28,@object
	.size		$str$28,($str$26 - $str$28)
$str$28:
        /*0016*/ 	.byte	0x2f, 0x74, 0x6d, 0x70, 0x2f, 0x63, 0x75, 0x74, 0x6c, 0x61, 0x73, 0x73, 0x5f, 0x73, 0x77, 0x65
        /*0026*/ 	.byte	0x65, 0x70, 0x5f, 0x73, 0x72, 0x63, 0x2f, 0x69, 0x6e, 0x63, 0x6c, 0x75, 0x64, 0x65, 0x2f, 0x63
        /*0036*/ 	.byte	0x75, 0x74, 0x65, 0x2f, 0x70, 0x6f, 0x69, 0x6e, 0x74, 0x65, 0x72, 0x5f, 0x66, 0x6c, 0x61, 0x67
        /*0046*/ 	.byte	0x67, 0x65, 0x64, 0x2e, 0x68, 0x70, 0x70, 0x00
	.type		$str$26,@object
	.size		$str$26,($str$25 - $str$26)
$str$26:
        /*004e*/ 	.byte	0x2f, 0x74, 0x6d, 0x70, 0x2f, 0x63, 0x75, 0x74, 0x6c, 0x61, 0x73, 0x73, 0x5f, 0x73, 0x77, 0x65
        /*005e*/ 	.byte	0x65, 0x70, 0x5f, 0x73, 0x72, 0x63, 0x2f, 0x69, 0x6e, 0x63, 0x6c, 0x75, 0x64, 0x65, 0x2f, 0x63
        /*006e*/ 	.byte	0x75, 0x74, 0x65, 0x2f, 0x61, 0x74, 0x6f, 0x6d, 0x2f, 0x63, 0x6f, 0x70, 0x79, 0x5f, 0x74, 0x72
        /*007e*/ 	.byte	0x61, 0x69, 0x74, 0x73, 0x5f, 0x73, 0x6d, 0x31, 0x30, 0x30, 0x2e, 0x68, 0x70, 0x70, 0x00
	.type		$str$25,@object
	.size		$str$25,(__unnamed_1 - $str$25)
$str$25:
        /*008d*/ 	.byte	0x28, 0x28, 0x75, 0x69, 0x6e, 0x74, 0x33, 0x32, 0x5f, 0x74, 0x28, 0x74, 0x68, 0x72, 0x65, 0x61
        /*009d*/ 	.byte	0x64, 0x49, 0x64, 0x78, 0x2e, 0x78, 0x29, 0x20, 0x2f, 0x20, 0x33, 0x32, 0x29, 0x20, 0x25, 0x20
        /*00ad*/ 	.byte	0x34, 0x29, 0x20, 0x3d, 0x3d, 0x20, 0x28, 0x28, 0x28, 0x74, 0x6d, 0x65, 0x6d, 0x5f, 0x61, 0x64
        /*00bd*/ 	.byte	0x64, 0x72, 0x20, 0x3e, 0x3e, 0x20, 0x31, 0x36, 0x29, 0x20, 0x2f, 0x20, 0x33, 0x32, 0x29, 0x20
        /*00cd*/ 	.byte	0x25, 0x20, 0x34, 0x29, 0x00
	.type		__unnamed_1,@object
	.size		__unnamed_1,(__unnamed_2 - __unnamed_1)
__unnamed_1:
        /*00d2*/ 	.byte	0x61, 0x75, 0x74, 0x6f, 0x20, 0x63, 0x75, 0x74, 0x65, 0x3a, 0x3a, 0x61, 0x73, 0x5f, 0x70, 0x6f
        /* <DEDUP_REMOVED lines=24> */
        /*0262*/ 	.byte	0x00
	.type		__unnamed_2,@object
	.size		__unnamed_2,(__unnamed_3 - __unnamed_2)
__unnamed_2:
        /* <DEDUP_REMOVED lines=26> */
	.type		__unnamed_3,@object
	.size		__unnamed_3,(.L_3 - __unnamed_3)
__unnamed_3:
        /* <DEDUP_REMOVED lines=41> */
.L_3:


//--------------------- .nv.shared._ZN7cutlass13device_kernelINS_4gemm6kernel13GemmUniversalIN4cute5tupleIJiiiiEEENS1_10collective13CollectiveMmaINS1_35MainloopSm100TmaUmmaWarpSpecializedILi10ELi2ELi4ENS5_IJNS4_1CILi4EEENSA_ILi2EEENSA_ILi1EEEEEEEENS5_IJNSA_ILi64EEENSA_ILi256EEESG_EEEaNS5_IJlSD_lEEEaSJ_NS4_8TiledMMAINS4_8MMA_AtomIJNS4_15SM100_MMA_S8_SSIaaiLi64ELi256ELNS4_4UMMA5MajorE0ELSO_0ELNSN_8SaturateE0EEEEEENS4_6LayoutINS5_IJSD_SD_SD_EEENS5_IJNSA_ILi0EEESU_SU_EEEEENS5_IJNS4_10UnderscoreESX_SX_EEEEENS4_23SM90_TMA_LOAD_MULTICASTENS4_14ComposedLayoutINS4_7SwizzleILi2ELi4ELi3EEENS4_18smem_ptr_flag_bitsILi8EEENSS_INS5_IJNSA_ILi8EEESG_EEENS5_IJSG_SD_EEEEEEEvNS4_8identityES10_S1A_vS1B_EENS_8epilogue10collective18CollectiveEpilogueINS1D_23Sm100TmaWarpSpecializedILi4ELi2ELi32ELb0ELb0EEEJSI_NS5_IJNSS_ISG_SD_EES1I_EEEaSJ_aSJ_NS1D_6fusion15FusionCallbacksIS1H_NS1K_17LinearCombinationIaiaiLNS_15FloatRoundStyleE2EEESI_S1J_JEEENS4_5SM1004TMEM4LOAD26SM100_TMEM_LOAD_16dp32b32xENS4_13SM90_TMA_LOADES1A_NS4_39AutoVectorizingCopyWithAssumedAlignmentILi128EEENS4_14SM90_TMA_STOREES1A_S1W_S1W_EEEvvEEEEvNT_6ParamsE --------------------------
	.section	.nv.shared._ZN7cutlass13device_kernelINS_4gemm6kernel13GemmUniversalIN4cute5tupleIJiiiiEEENS1_10collective13CollectiveMmaINS1_35MainloopSm100TmaUmmaWarpSpecializedILi10ELi2ELi4ENS5_IJNS4_1CILi4EEENSA_ILi2EEENSA_ILi1EEEEEEEENS5_IJNSA_ILi64EEENSA_ILi256EEESG_EEEaNS5_IJlSD_lEEEaSJ_NS4_8TiledMMAINS4_8MMA_AtomIJNS4_15SM100_MMA_S8_SSIaaiLi64ELi256ELNS4_4UMMA5MajorE0ELSO_0ELNSN_8SaturateE0EEEEEENS4_6LayoutINS5_IJSD_SD_SD_EEENS5_IJNSA_ILi0EEESU_SU_EEEEENS5_IJNS4_10UnderscoreESX_SX_EEEEENS4_23SM90_TMA_LOAD_MULTICASTENS4_14ComposedLayoutINS4_7SwizzleILi2ELi4ELi3EEENS4_18smem_ptr_flag_bitsILi8EEENSS_INS5_IJNSA_ILi8EEESG_EEENS5_IJSG_SD_EEEEEEEvNS4_8identityES10_S1A_vS1B_EENS_8epilogue10collective18CollectiveEpilogueINS1D_23Sm100TmaWarpSpecializedILi4ELi2ELi32ELb0ELb0EEEJSI_NS5_IJNSS_ISG_SD_EES1I_EEEaSJ_aSJ_NS1D_6fusion15FusionCallbacksIS1H_NS1K_17LinearCombinationIaiaiLNS_15FloatRoundStyleE2EEESI_S1J_JEEENS4_5SM1004TMEM4LOAD26SM100_TMEM_LOAD_16dp32b32xENS4_13SM90_TMA_LOADES1A_NS4_39AutoVectorizingCopyWithAssumedAlignmentILi128EEENS4_14SM90_TMA_STOREES1A_S1W_S1W_EEEvvEEEEvNT_6ParamsE,"aw",@nobits
	.sectionflags	@""
	.align	16
	.zero		1024


//--------------------- .nv.shared.reserved.0     --------------------------
	.section	.nv.shared.reserved.0,"aw",@nobits
	.weak		__nv_reservedSMEM_offset_0_alias
	.size		__nv_reservedSMEM_offset_0_alias, 0, 64
	.other		__nv_reservedSMEM_offset_0_alias,@"STO_CUDA_RESERVED_SHARED STV_DEFAULT"
__nv_reservedSMEM_offset_0_alias:
	.zero		0
.nv.shared.reserved.0:
	.zero		64
	.weak		__nv_reservedSMEM_tcgen05_partition
	.type		__nv_reservedSMEM_tcgen05_partition,@object
	.size		__nv_reservedSMEM_tcgen05_partition,(.L_0 - __nv_reservedSMEM_tcgen05_partition)
__nv_reservedSMEM_tcgen05_partition:
	.zero		32
.L_0:


//--------------------- .nv.global                --------------------------
	.section	.nv.global,"aw",@nobits
.nv.global:
	.type		_ZN40_INTERNAL_8e55093c_4_k_cu_ad421e47_281584cute1_E,@object
	.size		_ZN40_INTERNAL_8e55093c_4_k_cu_ad421e47_281584cute1_E,(_ZN40_INTERNAL_8e55093c_4_k_cu_ad421e47_281584cuda3std3__45__cpo6cbeginE - _ZN40_INTERNAL_8e55093c_4_k_cu_ad421e47_281584cute1_E)
_ZN40_INTERNAL_8e55093c_4_k_cu_ad421e47_281584cute1_E:
	.zero		1
	.type		_ZN40_INTERNAL_8e55093c_4_k_cu_ad421e47_281584cuda3std3__45__cpo6cbeginE,@object
	.size		_ZN40_INTERNAL_8e55093c_4_k_cu_ad421e47_281584cuda3std3__45__cpo6cbeginE,(_ZN40_INTERNAL_8e55093c_4_k_cu_ad421e47_281584cuda3std3__48in_placeE - _ZN40_INTERNAL_8e55093c_4_k_cu_ad421e47_281584cuda3std3__45__cpo6cbeginE)
_ZN40_INTERNAL_8e55093c_4_k_cu_ad421e47_281584cuda3std3__45__cpo6cbeginE:
	.zero		1
	.type		_ZN40_INTERNAL_8e55093c_4_k_cu_ad421e47_281584cuda3std3__48in_placeE,@object
	.size		_ZN40_INTERNAL_8e55093c_4_k_cu_ad421e47_281584cuda3std3__48in_placeE,(_ZN40_INTERNAL_8e55093c_4_k_cu_ad421e47_281584cuda3std6ranges3__45__cpo9iter_moveE - _ZN40_INTERNAL_8e55093c_4_k_cu_ad421e47_281584cuda3std3__48in_placeE)
_ZN40_INTERNAL_8e55093c_4_k_cu_ad421e47_281584cuda3std3__48in_placeE:
	.zero		1
	.type		_ZN40_INTERNAL_8e55093c_4_k_cu_ad421e47_281584cuda3std6ranges3__45__cpo9iter_moveE,@object
	.size		_ZN40_INTERNAL_8e55093c_4_k_cu_ad421e47_281584cuda3std6ranges3__45__cpo9iter_moveE,(_ZN40_INTERNAL_8e55093c_4_k_cu_ad421e47_281584cuda3std3__45__cpo5beginE - _ZN40_INTERNAL_8e55093c_4_k_cu_ad421e47_281584cuda3std6ranges3__45__cpo9iter_moveE)
_ZN40_INTERNAL_8e55093c_4_k_cu_ad421e47_281584cuda3std6ranges3__45__cpo9iter_moveE:
	.zero		1
	.type		_ZN40_INTERNAL_8e55093c_4_k_cu_ad421e47_281584cuda3std3__45__cpo5beginE,@object
	.size		_ZN40_INTERNAL_8e55093c_4_k_cu_ad421e47_281584cuda3std3__45__cpo5beginE,(_ZN40_INTERNAL_8e55093c_4_k_cu_ad421e47_281584cuda3std3__442_GLOBAL__N__8e55093c_4_k_cu_ad421e47_281586ignoreE - _ZN40_INTERNAL_8e55093c_4_k_cu_ad421e47_281584cuda3std3__45__cpo5beginE)
_ZN40_INTERNAL_8e55093c_4_k_cu_ad421e47_281584cuda3std3__45__cpo5beginE:
	.zero		1
	.type		_ZN40_INTERNAL_8e55093c_4_k_cu_ad421e47_281584cuda3std3__442_GLOBAL__N__8e55093c_4_k_cu_ad421e47_281586ignoreE,@object
	.size		_ZN40_INTERNAL_8e55093c_4_k_cu_ad421e47_281584cuda3std3__442_GLOBAL__N__8e55093c_4_k_cu_ad421e47_281586ignoreE,(_ZN40_INTERNAL_8e55093c_4_k_cu_ad421e47_281584cute7productE - _ZN40_INTERNAL_8e55093c_4_k_cu_ad421e47_281584cuda3std3__442_GLOBAL__N__8e55093c_4_k_cu_ad421e47_281586ignoreE)
_ZN40_INTERNAL_8e55093c_4_k_cu_ad421e47_281584cuda3std3__442_GLOBAL__N__8e55093c_4_k_cu_ad421e47_281586ignoreE:
	.zero		1
	.type		_ZN40_INTERNAL_8e55093c_4_k_cu_ad421e47_281584cute7productE,@object
	.size		_ZN40_INTERNAL_8e55093c_4_k_cu_ad421e47_281584cute7productE,(_ZN40_INTERNAL_8e55093c_4_k_cu_ad421e47_281584cuda3std3__45__cpo3endE - _ZN40_INTERNAL_8e55093c_4_k_cu_ad421e47_281584cute7productE)
_ZN40_INTERNAL_8e55093c_4_k_cu_ad421e47_281584cute7productE:
	.zero		1
	.type		_ZN40_INTERNAL_8e55093c_4_k_cu_ad421e47_281584cuda3std3__45__cpo3endE,@object
	.size		_ZN40_INTERNAL_8e55093c_4_k_cu_ad421e47_281584cuda3std3__45__cpo3endE,(_ZN40_INTERNAL_8e55093c_4_k_cu_ad421e47_281584cuda3std3__419piecewise_constructE - _ZN40_INTERNAL_8e55093c_4_k_cu_ad421e47_281584cuda3std3__45__cpo3endE)
_ZN40_INTERNAL_8e55093c_4_k_cu_ad421e47_281584cuda3std3__45__cpo3endE:
	.zero		1
	.type		_ZN40_INTERNAL_8e55093c_4_k_cu_ad421e47_281584cuda3std3__419piecewise_constructE,@object
	.size		_ZN40_INTERNAL_8e55093c_4_k_cu_ad421e47_281584cuda3std3__419piecewise_constructE,(_ZN40_INTERNAL_8e55093c_4_k_cu_ad421e47_281584cuda3std3__45__cpo4cendE - _ZN40_INTERNAL_8e55093c_4_k_cu_ad421e47_281584cuda3std3__419piecewise_constructE)
_ZN40_INTERNAL_8e55093c_4_k_cu_ad421e47_281584cuda3std3__419piecewise_constructE:
	.zero		1
	.type		_ZN40_INTERNAL_8e55093c_4_k_cu_ad421e47_281584cuda3std3__45__cpo4cendE,@object
	.size		_ZN40_INTERNAL_8e55093c_4_k_cu_ad421e47_281584cuda3std3__45__cpo4cendE,(_ZN40_INTERNAL_8e55093c_4_k_cu_ad421e47_281584cuda3std6ranges3__45__cpo4swapE - _ZN40_INTERNAL_8e55093c_4_k_cu_ad421e47_281584cuda3std3__45__cpo4cendE)
_ZN40_INTERNAL_8e55093c_4_k_cu_ad421e47_281584cuda3std3__45__cpo4cendE:
	.zero		1
	.type		_ZN40_INTERNAL_8e55093c_4_k_cu_ad421e47_281584cuda3std6ranges3__45__cpo4swapE,@object
	.size		_ZN40_INTERNAL_8e55093c_4_k_cu_ad421e47_281584cuda3std6ranges3__45__cpo4swapE,(.L_11 - _ZN40_INTERNAL_8e55093c_4_k_cu_ad421e47_281584cuda3std6ranges3__45__cpo4swapE)
_ZN40_INTERNAL_8e55093c_4_k_cu_ad421e47_281584cuda3std6ranges3__45__cpo4swapE:
	.zero		1
.L_11:


//--------------------- .nv.constant0._ZN7cutlass13device_kernelINS_4gemm6kernel13GemmUniversalIN4cute5tupleIJiiiiEEENS1_10collective13CollectiveMmaINS1_35MainloopSm100TmaUmmaWarpSpecializedILi10ELi2ELi4ENS5_IJNS4_1CILi4EEENSA_ILi2EEENSA_ILi1EEEEEEEENS5_IJNSA_ILi64EEENSA_ILi256EEESG_EEEaNS5_IJlSD_lEEEaSJ_NS4_8TiledMMAINS4_8MMA_AtomIJNS4_15SM100_MMA_S8_SSIaaiLi64ELi256ELNS4_4UMMA5MajorE0ELSO_0ELNSN_8SaturateE0EEEEEENS4_6LayoutINS5_IJSD_SD_SD_EEENS5_IJNSA_ILi0EEESU_SU_EEEEENS5_IJNS4_10UnderscoreESX_SX_EEEEENS4_23SM90_TMA_LOAD_MULTICASTENS4_14ComposedLayoutINS4_7SwizzleILi2ELi4ELi3EEENS4_18smem_ptr_flag_bitsILi8EEENSS_INS5_IJNSA_ILi8EEESG_EEENS5_IJSG_SD_EEEEEEEvNS4_8identityES10_S1A_vS1B_EENS_8epilogue10collective18CollectiveEpilogueINS1D_23Sm100TmaWarpSpecializedILi4ELi2ELi32ELb0ELb0EEEJSI_NS5_IJNSS_ISG_SD_EES1I_EEEaSJ_aSJ_NS1D_6fusion15FusionCallbacksIS1H_NS1K_17LinearCombinationIaiaiLNS_15FloatRoundStyleE2EEESI_S1J_JEEENS4_5SM1004TMEM4LOAD26SM100_TMEM_LOAD_16dp32b32xENS4_13SM90_TMA_LOADES1A_NS4_39AutoVectorizingCopyWithAssumedAlignmentILi128EEENS4_14SM90_TMA_STOREES1A_S1W_S1W_EEEvvEEEEvNT_6ParamsE --------------------------
	.section	.nv.constant0._ZN7cutlass13device_kernelINS_4gemm6kernel13GemmUniversalIN4cute5tupleIJiiiiEEENS1_10collective13CollectiveMmaINS1_35MainloopSm100TmaUmmaWarpSpecializedILi10ELi2ELi4ENS5_IJNS4_1CILi4EEENSA_ILi2EEENSA_ILi1EEEEEEEENS5_IJNSA_ILi64EEENSA_ILi256EEESG_EEEaNS5_IJlSD_lEEEaSJ_NS4_8TiledMMAINS4_8MMA_AtomIJNS4_15SM100_MMA_S8_SSIaaiLi64ELi256ELNS4_4UMMA5MajorE0ELSO_0ELNSN_8SaturateE0EEEEEENS4_6LayoutINS5_IJSD_SD_SD_EEENS5_IJNSA_ILi0EEESU_SU_EEEEENS5_IJNS4_10UnderscoreESX_SX_EEEEENS4_23SM90_TMA_LOAD_MULTICASTENS4_14ComposedLayoutINS4_7SwizzleILi2ELi4ELi3EEENS4_18smem_ptr_flag_bitsILi8EEENSS_INS5_IJNSA_ILi8EEESG_EEENS5_IJSG_SD_EEEEEEEvNS4_8identityES10_S1A_vS1B_EENS_8epilogue10collective18CollectiveEpilogueINS1D_23Sm100TmaWarpSpecializedILi4ELi2ELi32ELb0ELb0EEEJSI_NS5_IJNSS_ISG_SD_EES1I_EEEaSJ_aSJ_NS1D_6fusion15FusionCallbacksIS1H_NS1K_17LinearCombinationIaiaiLNS_15FloatRoundStyleE2EEESI_S1J_JEEENS4_5SM1004TMEM4LOAD26SM100_TMEM_LOAD_16dp32b32xENS4_13SM90_TMA_LOADES1A_NS4_39AutoVectorizingCopyWithAssumedAlignmentILi128EEENS4_14SM90_TMA_STOREES1A_S1W_S1W_EEEvvEEEEvNT_6ParamsE,"a",@progbits
	.sectionflags	@""
	.align	4
.nv.constant0._ZN7cutlass13device_kernelINS_4gemm6kernel13GemmUniversalIN4cute5tupleIJiiiiEEENS1_10collective13CollectiveMmaINS1_35MainloopSm100TmaUmmaWarpSpecializedILi10ELi2ELi4ENS5_IJNS4_1CILi4EEENSA_ILi2EEENSA_ILi1EEEEEEEENS5_IJNSA_ILi64EEENSA_ILi256EEESG_EEEaNS5_IJlSD_lEEEaSJ_NS4_8TiledMMAINS4_8MMA_AtomIJNS4_15SM100_MMA_S8_SSIaaiLi64ELi256ELNS4_4UMMA5MajorE0ELSO_0ELNSN_8SaturateE0EEEEEENS4_6LayoutINS5_IJSD_SD_SD_EEENS5_IJNSA_ILi0EEESU_SU_EEEEENS5_IJNS4_10UnderscoreESX_SX_EEEEENS4_23SM90_TMA_LOAD_MULTICASTENS4_14ComposedLayoutINS4_7SwizzleILi2ELi4ELi3EEENS4_18smem_ptr_flag_bitsILi8EEENSS_INS5_IJNSA_ILi8EEESG_EEENS5_IJSG_SD_EEEEEEEvNS4_8identityES10_S1A_vS1B_EENS_8epilogue10collective18CollectiveEpilogueINS1D_23Sm100TmaWarpSpecializedILi4ELi2ELi32ELb0ELb0EEEJSI_NS5_IJNSS_ISG_SD_EES1I_EEEaSJ_aSJ_NS1D_6fusion15FusionCallbacksIS1H_NS1K_17LinearCombinationIaiaiLNS_15FloatRoundStyleE2EEESI_S1J_JEEENS4_5SM1004TMEM4LOAD26SM100_TMEM_LOAD_16dp32b32xENS4_13SM90_TMA_LOADES1A_NS4_39AutoVectorizingCopyWithAssumedAlignmentILi128EEENS4_14SM90_TMA_STOREES1A_S1W_S1W_EEEvvEEEEvNT_6ParamsE:
	.zero		2944


//--------------------- SYMBOLS --------------------------

	.type		.nv.reservedSmem.offset0,@object
	.size		.nv.reservedSmem.offset0,0x4
	.type		.nv.reservedSmem.cap,@object
	.size		.nv.reservedSmem.cap,0x4
	.type		__assertfail,@function
